	.target	sm_100a

	.elftype	@"ET_EXEC"


//--------------------- .note.nv.tkinfo           --------------------------
	.section	.note.nv.tkinfo,"",@"SHT_NOTE"
	.sectionflags	@"SHF_NOTE_NV_TKINFO"
	.tkinfo
        /*0018*/ 	.word	0x00000002
        /*0030*/ 	.string	""
        /*0030*/ 	.string	"ptxas"
        /*0030*/ 	.string	"Cuda compilation tools, release 13.0, V13.0.88"
        /*0030*/ 	.string	"Build cuda_13.0.r13.0/compiler.36424714_0"
        /*0030*/ 	.string	"-arch sm_100a -m 64 "



//--------------------- .note.nv.cuinfo           --------------------------
	.section	.note.nv.cuinfo,"",@"SHT_NOTE"
	.sectionflags	@"SHF_NOTE_NV_CUINFO"
        /*0018*/ 	.short	0x0002
        /*001a*/ 	.short	0x0064
        /*001c*/ 	.short	0x0082
	.zero		2


//--------------------- .nv.info                  --------------------------
	.section	.nv.info,"",@"SHT_CUDA_INFO"
	.align	4


	//----- nvinfo : EIATTR_REGCOUNT
	.align		4
        /*0000*/ 	.byte	0x04, 0x2f
        /*0002*/ 	.short	(.L_19 - .L_18)
	.align		4
.L_18:
        /*0004*/ 	.word	index@(_ZN7cutlass13device_kernelINS_4gemm6kernel13GemmUniversalIN4cute5tupleIJiiiiEEENS1_10collective13CollectiveMmaINS1_35MainloopSm100TmaUmmaWarpSpecializedILi6ELi2ELi4ENS5_IJNS4_1CILi4EEENSA_ILi1EEESC_EEEEENS5_IJNSA_ILi64EEESF_NSA_ILi128EEEEEENS_10bfloat16_tENS5_IJlSC_lEEESI_SJ_NS4_8TiledMMAINS4_8MMA_AtomIJNS4_20SM100_MMA_F16BF16_SSISI_SI_fLi64ELi64ELNS4_4UMMA5MajorE0ELSO_0ELNSN_7ScaleInE0ELSP_0EEEEEENS4_6LayoutINS5_IJSC_SC_SC_EEENS5_IJNSA_ILi0EEESU_SU_EEEEENS5_IJNS4_10UnderscoreESX_SX_EEEEENS4_13SM90_TMA_LOADENS4_14ComposedLayoutINS4_7SwizzleILi3ELi4ELi3EEENS4_18smem_ptr_flag_bitsILi16EEENSS_INS5_IJNSA_ILi8EEESF_EEENS5_IJSF_SC_EEEEEEEvNS4_8identityENS4_23SM90_TMA_LOAD_MULTICASTES1A_vS1B_EENS_8epilogue10collective18CollectiveEpilogueINS1E_23Sm100TmaWarpSpecializedILi3ELi2ELi16ELb1ELb0EEEJSH_NS5_IJNSS_ISF_SC_EENSS_INSA_ILi32EEESC_EEEEESI_SJ_SI_SJ_NS1E_6fusion15FusionCallbacksIS1I_NS1N_17LinearCombinationISI_fSI_fLNS_15FloatRoundStyleE2EEESH_S1M_JEEENS4_5SM1004TMEM4LOAD26SM100_TMEM_LOAD_16dp256b4xES10_NS11_INS12_ILi2ELi4ELi3EEES15_NSS_INS5_IJS16_S1K_EEENS5_IJS1K_SC_EEEEEEENS4_17SM75_U32x4_LDSM_NENS4_14SM90_TMA_STOREES21_NS4_17SM90_U32x4_STSM_NENS4_39AutoVectorizingCopyWithAssumedAlignmentILi128EEEEEEvvEEEEvNT_6ParamsE)
        /*0008*/ 	.word	0x00000045


	//----- nvinfo : EIATTR_FRAME_SIZE
	.align		4
.L_19:
        /*000c*/ 	.byte	0x04, 0x11
        /*000e*/ 	.short	(.L_21 - .L_20)
	.align		4
.L_20:
        /*0010*/ 	.word	index@($__internal_2_$__cuda_sm10x_tcgen05_guardrail_trap_unallocated_columns_being_dealloced)
        /*0014*/ 	.word	0x00000000


	//----- nvinfo : EIATTR_FRAME_SIZE
	.align		4
.L_21:
        /*0018*/ 	.byte	0x04, 0x11
        /*001a*/ 	.short	(.L_23 - .L_22)
	.align		4
.L_22:
        /*001c*/ 	.word	index@($__internal_1_$__cuda_sm10x_tcgen05_guardrail_trap_phase_invalid_during_alloc)
        /*0020*/ 	.word	0x00000000


	//----- nvinfo : EIATTR_FRAME_SIZE
	.align		4
.L_23:
        /*0024*/ 	.byte	0x04, 0x11
        /*0026*/ 	.short	(.L_25 - .L_24)
	.align		4
.L_24:
        /*0028*/ 	.word	index@($__internal_0_$__cuda_sm10x_tcgen05_guardrail_trap_col_being_dealloced_not_returned_by_alloc)
        /*002c*/ 	.word	0x00000000


	//----- nvinfo : EIATTR_FRAME_SIZE
	.align		4
.L_25:
        /*0030*/ 	.byte	0x04, 0x11
        /*0032*/ 	.short	(.L_27 - .L_26)
	.align		4
.L_26:
        /*0034*/ 	.word	index@(_ZN7cutlass13device_kernelINS_4gemm6kernel13GemmUniversalIN4cute5tupleIJiiiiEEENS1_10collective13CollectiveMmaINS1_35MainloopSm100TmaUmmaWarpSpecializedILi6ELi2ELi4ENS5_IJNS4_1CILi4EEENSA_ILi1EEESC_EEEEENS5_IJNSA_ILi64EEESF_NSA_ILi128EEEEEENS_10bfloat16_tENS5_IJlSC_lEEESI_SJ_NS4_8TiledMMAINS4_8MMA_AtomIJNS4_20SM100_MMA_F16BF16_SSISI_SI_fLi64ELi64ELNS4_4UMMA5MajorE0ELSO_0ELNSN_7ScaleInE0ELSP_0EEEEEENS4_6LayoutINS5_IJSC_SC_SC_EEENS5_IJNSA_ILi0EEESU_SU_EEEEENS5_IJNS4_10UnderscoreESX_SX_EEEEENS4_13SM90_TMA_LOADENS4_14ComposedLayoutINS4_7SwizzleILi3ELi4ELi3EEENS4_18smem_ptr_flag_bitsILi16EEENSS_INS5_IJNSA_ILi8EEESF_EEENS5_IJSF_SC_EEEEEEEvNS4_8identityENS4_23SM90_TMA_LOAD_MULTICASTES1A_vS1B_EENS_8epilogue10collective18CollectiveEpilogueINS1E_23Sm100TmaWarpSpecializedILi3ELi2ELi16ELb1ELb0EEEJSH_NS5_IJNSS_ISF_SC_EENSS_INSA_ILi32EEESC_EEEEESI_SJ_SI_SJ_NS1E_6fusion15FusionCallbacksIS1I_NS1N_17LinearCombinationISI_fSI_fLNS_15FloatRoundStyleE2EEESH_S1M_JEEENS4_5SM1004TMEM4LOAD26SM100_TMEM_LOAD_16dp256b4xES10_NS11_INS12_ILi2ELi4ELi3EEES15_NSS_INS5_IJS16_S1K_EEENS5_IJS1K_SC_EEEEEEENS4_17SM75_U32x4_LDSM_NENS4_14SM90_TMA_STOREES21_NS4_17SM90_U32x4_STSM_NENS4_39AutoVectorizingCopyWithAssumedAlignmentILi128EEEEEEvvEEEEvNT_6ParamsE)
        /*0038*/ 	.word	0x00000000


	//----- nvinfo : EIATTR_MIN_STACK_SIZE
	.align		4
.L_27:
        /*003c*/ 	.byte	0x04, 0x12
        /*003e*/ 	.short	(.L_29 - .L_28)
	.align		4
.L_28:
        /*0040*/ 	.word	index@(_ZN7cutlass13device_kernelINS_4gemm6kernel13GemmUniversalIN4cute5tupleIJiiiiEEENS1_10collective13CollectiveMmaINS1_35MainloopSm100TmaUmmaWarpSpecializedILi6ELi2ELi4ENS5_IJNS4_1CILi4EEENSA_ILi1EEESC_EEEEENS5_IJNSA_ILi64EEESF_NSA_ILi128EEEEEENS_10bfloat16_tENS5_IJlSC_lEEESI_SJ_NS4_8TiledMMAINS4_8MMA_AtomIJNS4_20SM100_MMA_F16BF16_SSISI_SI_fLi64ELi64ELNS4_4UMMA5MajorE0ELSO_0ELNSN_7ScaleInE0ELSP_0EEEEEENS4_6LayoutINS5_IJSC_SC_SC_EEENS5_IJNSA_ILi0EEESU_SU_EEEEENS5_IJNS4_10UnderscoreESX_SX_EEEEENS4_13SM90_TMA_LOADENS4_14ComposedLayoutINS4_7SwizzleILi3ELi4ELi3EEENS4_18smem_ptr_flag_bitsILi16EEENSS_INS5_IJNSA_ILi8EEESF_EEENS5_IJSF_SC_EEEEEEEvNS4_8identityENS4_23SM90_TMA_LOAD_MULTICASTES1A_vS1B_EENS_8epilogue10collective18CollectiveEpilogueINS1E_23Sm100TmaWarpSpecializedILi3ELi2ELi16ELb1ELb0EEEJSH_NS5_IJNSS_ISF_SC_EENSS_INSA_ILi32EEESC_EEEEESI_SJ_SI_SJ_NS1E_6fusion15FusionCallbacksIS1I_NS1N_17LinearCombinationISI_fSI_fLNS_15FloatRoundStyleE2EEESH_S1M_JEEENS4_5SM1004TMEM4LOAD26SM100_TMEM_LOAD_16dp256b4xES10_NS11_INS12_ILi2ELi4ELi3EEES15_NSS_INS5_IJS16_S1K_EEENS5_IJS1K_SC_EEEEEEENS4_17SM75_U32x4_LDSM_NENS4_14SM90_TMA_STOREES21_NS4_17SM90_U32x4_STSM_NENS4_39AutoVectorizingCopyWithAssumedAlignmentILi128EEEEEEvvEEEEvNT_6ParamsE)
        /*0044*/ 	.word	0x00000000
.L_29:


//--------------------- .nv.compat                --------------------------
	.section	.nv.compat,"",@"SHT_CUDA_COMPAT_INFO"
	.align	4
        /*0000*/ 	.byte	0x02, 0x09, 0x01, 0x00, 0x02, 0x02, 0x02, 0x00, 0x02, 0x05, 0x05, 0x00, 0x03, 0x07, 0x01, 0x01
        /*0010*/ 	.byte	0x02, 0x03, 0x01, 0x00, 0x02, 0x06, 0x01, 0x00, 0x04, 0x0b, 0x08, 0x00, 0x09, 0x00, 0x00, 0x00
        /*0020*/ 	.byte	0x00, 0x00, 0x00, 0x00


//--------------------- .nv.info._ZN7cutlass13device_kernelINS_4gemm6kernel13GemmUniversalIN4cute5tupleIJiiiiEEENS1_10collective13CollectiveMmaINS1_35MainloopSm100TmaUmmaWarpSpecializedILi6ELi2ELi4ENS5_IJNS4_1CILi4EEENSA_ILi1EEESC_EEEEENS5_IJNSA_ILi64EEESF_NSA_ILi128EEEEEENS_10bfloat16_tENS5_IJlSC_lEEESI_SJ_NS4_8TiledMMAINS4_8MMA_AtomIJNS4_20SM100_MMA_F16BF16_SSISI_SI_fLi64ELi64ELNS4_4UMMA5MajorE0ELSO_0ELNSN_7ScaleInE0ELSP_0EEEEEENS4_6LayoutINS5_IJSC_SC_SC_EEENS5_IJNSA_ILi0EEESU_SU_EEEEENS5_IJNS4_10UnderscoreESX_SX_EEEEENS4_13SM90_TMA_LOADENS4_14ComposedLayoutINS4_7SwizzleILi3ELi4ELi3EEENS4_18smem_ptr_flag_bitsILi16EEENSS_INS5_IJNSA_ILi8EEESF_EEENS5_IJSF_SC_EEEEEEEvNS4_8identityENS4_23SM90_TMA_LOAD_MULTICASTES1A_vS1B_EENS_8epilogue10collective18CollectiveEpilogueINS1E_23Sm100TmaWarpSpecializedILi3ELi2ELi16ELb1ELb0EEEJSH_NS5_IJNSS_ISF_SC_EENSS_INSA_ILi32EEESC_EEEEESI_SJ_SI_SJ_NS1E_6fusion15FusionCallbacksIS1I_NS1N_17LinearCombinationISI_fSI_fLNS_15FloatRoundStyleE2EEESH_S1M_JEEENS4_5SM1004TMEM4LOAD26SM100_TMEM_LOAD_16dp256b4xES10_NS11_INS12_ILi2ELi4ELi3EEES15_NSS_INS5_IJS16_S1K_EEENS5_IJS1K_SC_EEEEEEENS4_17SM75_U32x4_LDSM_NENS4_14SM90_TMA_STOREES21_NS4_17SM90_U32x4_STSM_NENS4_39AutoVectorizingCopyWithAssumedAlignmentILi128EEEEEEvvEEEEvNT_6ParamsE --------------------------
	.section	.nv.info._ZN7cutlass13device_kernelINS_4gemm6kernel13GemmUniversalIN4cute5tupleIJiiiiEEENS1_10collective13CollectiveMmaINS1_35MainloopSm100TmaUmmaWarpSpecializedILi6ELi2ELi4ENS5_IJNS4_1CILi4EEENSA_ILi1EEESC_EEEEENS5_IJNSA_ILi64EEESF_NSA_ILi128EEEEEENS_10bfloat16_tENS5_IJlSC_lEEESI_SJ_NS4_8TiledMMAINS4_8MMA_AtomIJNS4_20SM100_MMA_F16BF16_SSISI_SI_fLi64ELi64ELNS4_4UMMA5MajorE0ELSO_0ELNSN_7ScaleInE0ELSP_0EEEEEENS4_6LayoutINS5_IJSC_SC_SC_EEENS5_IJNSA_ILi0EEESU_SU_EEEEENS5_IJNS4_10UnderscoreESX_SX_EEEEENS4_13SM90_TMA_LOADENS4_14ComposedLayoutINS4_7SwizzleILi3ELi4ELi3EEENS4_18smem_ptr_flag_bitsILi16EEENSS_INS5_IJNSA_ILi8EEESF_EEENS5_IJSF_SC_EEEEEEEvNS4_8identityENS4_23SM90_TMA_LOAD_MULTICASTES1A_vS1B_EENS_8epilogue10collective18CollectiveEpilogueINS1E_23Sm100TmaWarpSpecializedILi3ELi2ELi16ELb1ELb0EEEJSH_NS5_IJNSS_ISF_SC_EENSS_INSA_ILi32EEESC_EEEEESI_SJ_SI_SJ_NS1E_6fusion15FusionCallbacksIS1I_NS1N_17LinearCombinationISI_fSI_fLNS_15FloatRoundStyleE2EEESH_S1M_JEEENS4_5SM1004TMEM4LOAD26SM100_TMEM_LOAD_16dp256b4xES10_NS11_INS12_ILi2ELi4ELi3EEES15_NSS_INS5_IJS16_S1K_EEENS5_IJS1K_SC_EEEEEEENS4_17SM75_U32x4_LDSM_NENS4_14SM90_TMA_STOREES21_NS4_17SM90_U32x4_STSM_NENS4_39AutoVectorizingCopyWithAssumedAlignmentILi128EEEEEEvvEEEEvNT_6ParamsE,"",@"SHT_CUDA_INFO"
	.sectionflags	@""
	.align	4


	//----- nvinfo : EIATTR_CUDA_API_VERSION
	.align		4
        /*0000*/ 	.byte	0x04, 0x37
        /*0002*/ 	.short	(.L_31 - .L_30)
.L_30:
        /*0004*/ 	.word	0x00000082


	//----- nvinfo : EIATTR_KPARAM_INFO
	.align		4
.L_31:
        /*0008*/ 	.byte	0x04, 0x17
        /*000a*/ 	.short	(.L_33 - .L_32)
.L_32:
        /*000c*/ 	.word	0x00000000
        /*0010*/ 	.short	0x0000
        /*0012*/ 	.short	0x0000
        /*0014*/ 	.byte	0x00, 0xf0, 0x01, 0x20


	//----- nvinfo : EIATTR_AT_ENTRY_FRAGMENTS
	.align		4
.L_33:
        /*0018*/ 	.byte	0x04, 0x4f
        /*001a*/ 	.short	(.L_35 - .L_34)


	//   ....[0]....
.L_34:
        /*001c*/ 	.word	0x00000006


	//----- nvinfo : EIATTR_RESERVED_SMEM_USED
	.align		4
.L_35:
        /*0020*/ 	.byte	0x01, 0x41
	.zero		2


	//----- nvinfo : EIATTR_SPARSE_MMA_MASK
	.align		4
        /*0024*/ 	.byte	0x03, 0x50
        /*0026*/ 	.short	0x0000


	//----- nvinfo : EIATTR_TCGEN05_1CTA_USED
	.align		4
        /*0028*/ 	.byte	0x01, 0x51
	.zero		2


	//----- nvinfo : EIATTR_MAXREG_COUNT
	.align		4
        /*002c*/ 	.byte	0x03, 0x1b
        /*002e*/ 	.short	0x00ff


	//----- nvinfo : EIATTR_NUM_BARRIERS
	.align		4
        /*0030*/ 	.byte	0x02, 0x4c
        /*0032*/ 	.byte	0x07
	.zero		1


	//----- nvinfo : EIATTR_EXTERNS
	.align		4
        /*0034*/ 	.byte	0x04, 0x0f
        /*0036*/ 	.short	(.L_37 - .L_36)


	//   ....[0]....
	.align		4
.L_36:
        /*0038*/ 	.word	index@(__assertfail)


	//----- nvinfo : EIATTR_MERCURY_ISA_VERSION
	.align		4
.L_37:
        /*003c*/ 	.byte	0x03, 0x5f
        /*003e*/ 	.short	0x0101


	//----- nvinfo : EIATTR_INT_WARP_WIDE_INSTR_OFFSETS
	.align		4
        /*0040*/ 	.byte	0x04, 0x31
        /*0042*/ 	.short	(.L_39 - .L_38)


	//   ....[0]....
.L_38:
        /*0044*/ 	.word	0x000041b0


	//   ....[1]....
        /*0048*/ 	.word	0x000041e0


	//   ....[2]....
        /*004c*/ 	.word	0x00004200


	//   ....[3]....
        /*0050*/ 	.word	0x00004d80


	//   ....[4]....
        /*0054*/ 	.word	0x00004ea0


	//   ....[5]....
        /*0058*/ 	.word	0x00004ff0


	//   ....[6]....
        /*005c*/ 	.word	0x00005110


	//----- nvinfo : EIATTR_COOP_GROUP_MASK_REGIDS
	.align		4
.L_39:
        /*0060*/ 	.byte	0x04, 0x29
        /*0062*/ 	.short	(.L_41 - .L_40)


	//   ....[0]....
.L_40:
        /*0064*/ 	.word	0xffffffff


	//   ....[1]....
        /*0068*/ 	.word	0xffffffff


	//   ....[2]....
        /*006c*/ 	.word	0xffffffff


	//   ....[3]....
        /*0070*/ 	.word	0xffffffff


	//   ....[4]....
        /*0074*/ 	.word	0xffffffff


	//   ....[5]....
        /*0078*/ 	.word	0xffffffff


	//   ....[6]....
        /*007c*/ 	.word	0xffffffff


	//   ....[7]....
        /*0080*/ 	.word	0xffffffff


	//   ....[8]....
        /*0084*/ 	.word	0xffffffff


	//   ....[9]....
        /*0088*/ 	.word	0xffffffff


	//   ....[10]....
        /*008c*/ 	.word	0xffffffff


	//   ....[11]....
        /*0090*/ 	.word	0xffffffff


	//   ....[12]....
        /*0094*/ 	.word	0xffffffff


	//   ....[13]....
        /*0098*/ 	.word	0xffffffff


	//----- nvinfo : EIATTR_COOP_GROUP_INSTR_OFFSETS
	.align		4
.L_41:
        /*009c*/ 	.byte	0x04, 0x28
        /*009e*/ 	.short	(.L_43 - .L_42)


	//   ....[0]....
.L_42:
        /*00a0*/ 	.word	0x00000080


	//   ....[1]....
        /*00a4*/ 	.word	0x000004f0


	//   ....[2]....
        /*00a8*/ 	.word	0x000006d0


	//   ....[3]....
        /*00ac*/ 	.word	0x00000850


	//   ....[4]....
        /*00b0*/ 	.word	0x00000950


	//   ....[5]....
        /*00b4*/ 	.word	0x00000ac0


	//   ....[6]....
        /*00b8*/ 	.word	0x00000c60


	//   ....[7]....
        /*00bc*/ 	.word	0x00000e10


	//   ....[8]....
        /*00c0*/ 	.word	0x00002200


	//   ....[9]....
        /*00c4*/ 	.word	0x000031e0


	//   ....[10]....
        /*00c8*/ 	.word	0x000033f0


	//   ....[11]....
        /*00cc*/ 	.word	0x00003420


	//   ....[12]....
        /*00d0*/ 	.word	0x00004090


	//   ....[13]....
        /*00d4*/ 	.word	0x000042c0


	//----- nvinfo : EIATTR_VRC_CTA_INIT_COUNT
	.align		4
.L_43:
        /*00d8*/ 	.byte	0x02, 0x4a
        /*00da*/ 	.byte	0x80
	.zero		1


	//----- nvinfo : EIATTR_SYSCALL_OFFSETS
	.align		4
        /*00dc*/ 	.byte	0x04, 0x46
        /*00de*/ 	.short	(.L_45 - .L_44)


	//   ....[0]....
.L_44:
        /*00e0*/ 	.word	0x00005e30


	//   ....[1]....
        /*00e4*/ 	.word	0x00005f20


	//   ....[2]....
        /*00e8*/ 	.word	0x00006760


	//   ....[3]....
        /*00ec*/ 	.word	0x000070b0


	//----- nvinfo : EIATTR_MBARRIER_INSTR_OFFSETS
	.align		4
.L_45:
        /*00f0*/ 	.byte	0x04, 0x39
        /*00f2*/ 	.short	(.L_47 - .L_46)


	//   ....[0]....
.L_46:
        /*00f4*/ 	.word	0x00000600
        /*00f8*/ 	.word	0x000000ff
        /*00fc*/ 	.word	0x00000000
        /*0100*/ 	.short	0x0100
        /*0102*/ 	.byte	0x04
	.zero		1


	//   ....[1]....
        /*0104*/ 	.word	0x00000610
        /*0108*/ 	.word	0x000000ff
        /*010c*/ 	.word	0x00000030
        /*0110*/ 	.short	0x0100
        /*0112*/ 	.byte	0x04
	.zero		1


	//   ....[2]....
        /*0114*/ 	.word	0x00000620
        /*0118*/ 	.word	0x000000ff
        /*011c*/ 	.word	0x00000008
        /*0120*/ 	.short	0x0100
        /*0122*/ 	.byte	0x04
	.zero		1


	//   ....[3]....
        /*0124*/ 	.word	0x00000630
        /*0128*/ 	.word	0x000000ff
        /*012c*/ 	.word	0x00000038
        /*0130*/ 	.short	0x0100
        /*0132*/ 	.byte	0x04
	.zero		1


	//   ....[4]....
        /*0134*/ 	.word	0x00000640
        /*0138*/ 	.word	0x000000ff
        /*013c*/ 	.word	0x00000010
        /*0140*/ 	.short	0x0100
        /*0142*/ 	.byte	0x04
	.zero		1


	//   ....[5]....
        /*0144*/ 	.word	0x00000650
        /*0148*/ 	.word	0x000000ff
        /*014c*/ 	.word	0x00000040
        /*0150*/ 	.short	0x0100
        /*0152*/ 	.byte	0x04
	.zero		1


	//   ....[6]....
        /*0154*/ 	.word	0x00000660
        /*0158*/ 	.word	0x000000ff
        /*015c*/ 	.word	0x00000018
        /*0160*/ 	.short	0x0100
        /*0162*/ 	.byte	0x04
	.zero		1


	//   ....[7]....
        /*0164*/ 	.word	0x00000670
        /*0168*/ 	.word	0x000000ff
        /*016c*/ 	.word	0x00000048
        /*0170*/ 	.short	0x0100
        /*0172*/ 	.byte	0x04
	.zero		1


	//   ....[8]....
        /*0174*/ 	.word	0x00000680
        /*0178*/ 	.word	0x000000ff
        /*017c*/ 	.word	0x00000020
        /*0180*/ 	.short	0x0100
        /*0182*/ 	.byte	0x04
	.zero		1


	//   ....[9]....
        /*0184*/ 	.word	0x00000690
        /*0188*/ 	.word	0x000000ff
        /*018c*/ 	.word	0x00000050
        /*0190*/ 	.short	0x0100
        /*0192*/ 	.byte	0x04
	.zero		1


	//   ....[10]....
        /*0194*/ 	.word	0x000006a0
        /*0198*/ 	.word	0x000000ff
        /*019c*/ 	.word	0x00000028
        /*01a0*/ 	.short	0x0100
        /*01a2*/ 	.byte	0x04
	.zero		1


	//   ....[11]....
        /*01a4*/ 	.word	0x000006b0
        /*01a8*/ 	.word	0x000000ff
        /*01ac*/ 	.word	0x00000058
        /*01b0*/ 	.short	0x0100
        /*01b2*/ 	.byte	0x04
	.zero		1


	//   ....[12]....
        /*01b4*/ 	.word	0x000007e0
        /*01b8*/ 	.word	0x000000ff
        /*01bc*/ 	.word	0x00000060
        /*01c0*/ 	.short	0x0100
        /*01c2*/ 	.byte	0x04
	.zero		1


	//   ....[13]....
        /*01c4*/ 	.word	0x000007f0
        /*01c8*/ 	.word	0x000000ff
        /*01cc*/ 	.word	0x00000078
        /*01d0*/ 	.short	0x0100
        /*01d2*/ 	.byte	0x04
	.zero		1


	//   ....[14]....
        /*01d4*/ 	.word	0x00000800
        /*01d8*/ 	.word	0x000000ff
        /*01dc*/ 	.word	0x00000068
        /*01e0*/ 	.short	0x0100
        /*01e2*/ 	.byte	0x04
	.zero		1


	//   ....[15]....
        /*01e4*/ 	.word	0x00000810
        /*01e8*/ 	.word	0x000000ff
        /*01ec*/ 	.word	0x00000080
        /*01f0*/ 	.short	0x0100
        /*01f2*/ 	.byte	0x04
	.zero		1


	//   ....[16]....
        /*01f4*/ 	.word	0x00000820
        /*01f8*/ 	.word	0x000000ff
        /*01fc*/ 	.word	0x00000070
        /*0200*/ 	.short	0x0100
        /*0202*/ 	.byte	0x04
	.zero		1


	//   ....[17]....
        /*0204*/ 	.word	0x00000830
        /*0208*/ 	.word	0x000000ff
        /*020c*/ 	.word	0x00000088
        /*0210*/ 	.short	0x0100
        /*0212*/ 	.byte	0x04
	.zero		1


	//   ....[18]....
        /*0214*/ 	.word	0x00000920
        /*0218*/ 	.word	0x000000ff
        /*021c*/ 	.word	0x00000090
        /*0220*/ 	.short	0x0100
        /*0222*/ 	.byte	0x06
	.zero		1


	//   ....[19]....
        /*0224*/ 	.word	0x00000930
        /*0228*/ 	.word	0x000000ff
        /*022c*/ 	.word	0x00000098
        /*0230*/ 	.short	0x0100
        /*0232*/ 	.byte	0x06
	.zero		1


	//   ....[20]....
        /*0234*/ 	.word	0x00000a70
        /*0238*/ 	.word	0x000000ff
        /*023c*/ 	.word	0x000000a0
        /*0240*/ 	.short	0x0100
        /*0242*/ 	.byte	0x06
	.zero		1


	//   ....[21]....
        /*0244*/ 	.word	0x00000a80
        /*0248*/ 	.word	0x000000ff
        /*024c*/ 	.word	0x000000b0
        /*0250*/ 	.short	0x0100
        /*0252*/ 	.byte	0x06
	.zero		1


	//   ....[22]....
        /*0254*/ 	.word	0x00000a90
        /*0258*/ 	.word	0x000000ff
        /*025c*/ 	.word	0x000000a8
        /*0260*/ 	.short	0x0100
        /*0262*/ 	.byte	0x06
	.zero		1


	//   ....[23]....
        /*0264*/ 	.word	0x00000aa0
        /*0268*/ 	.word	0x000000ff
        /*026c*/ 	.word	0x000000b8
        /*0270*/ 	.short	0x0100
        /*0272*/ 	.byte	0x06
	.zero		1


	//   ....[24]....
        /*0274*/ 	.word	0x00000bd0
        /*0278*/ 	.word	0x000000ff
        /*027c*/ 	.word	0x000000c0
        /*0280*/ 	.short	0x0100
        /*0282*/ 	.byte	0x04
	.zero		1


	//   ....[25]....
        /*0284*/ 	.word	0x00000be0
        /*0288*/ 	.word	0x000000ff
        /*028c*/ 	.word	0x000000e0
        /*0290*/ 	.short	0x0100
        /*0292*/ 	.byte	0x04
	.zero		1


	//   ....[26]....
        /*0294*/ 	.word	0x00000bf0
        /*0298*/ 	.word	0x000000ff
        /*029c*/ 	.word	0x000000c8
        /*02a0*/ 	.short	0x0100
        /*02a2*/ 	.byte	0x04
	.zero		1


	//   ....[27]....
        /*02a4*/ 	.word	0x00000c00
        /*02a8*/ 	.word	0x000000ff
        /*02ac*/ 	.word	0x000000e8
        /*02b0*/ 	.short	0x0100
        /*02b2*/ 	.byte	0x04
	.zero		1


	//   ....[28]....
        /*02b4*/ 	.word	0x00000c10
        /*02b8*/ 	.word	0x000000ff
        /*02bc*/ 	.word	0x000000d0
        /*02c0*/ 	.short	0x0100
        /*02c2*/ 	.byte	0x04
	.zero		1


	//   ....[29]....
        /*02c4*/ 	.word	0x00000c20
        /*02c8*/ 	.word	0x000000ff
        /*02cc*/ 	.word	0x000000f0
        /*02d0*/ 	.short	0x0100
        /*02d2*/ 	.byte	0x04
	.zero		1


	//   ....[30]....
        /*02d4*/ 	.word	0x00000c30
        /*02d8*/ 	.word	0x000000ff
        /*02dc*/ 	.word	0x000000d8
        /*02e0*/ 	.short	0x0100
        /*02e2*/ 	.byte	0x04
	.zero		1


	//   ....[31]....
        /*02e4*/ 	.word	0x00000c40
        /*02e8*/ 	.word	0x000000ff
        /*02ec*/ 	.word	0x000000f8
        /*02f0*/ 	.short	0x0100
        /*02f2*/ 	.byte	0x04
	.zero		1


	//   ....[32]....
        /*02f4*/ 	.word	0x00000d30
        /*02f8*/ 	.word	0x000000ff
        /*02fc*/ 	.word	0x00000100
        /*0300*/ 	.short	0x0100
        /*0302*/ 	.byte	0x04
	.zero		1


	//   ....[33]....
        /*0304*/ 	.word	0x00000d40
        /*0308*/ 	.word	0x000000ff
        /*030c*/ 	.word	0x00000110
        /*0310*/ 	.short	0x0100
        /*0312*/ 	.byte	0x04
	.zero		1


	//   ....[34]....
        /*0314*/ 	.word	0x00000d50
        /*0318*/ 	.word	0x000000ff
        /*031c*/ 	.word	0x00000108
        /*0320*/ 	.short	0x0100
        /*0322*/ 	.byte	0x04
	.zero		1


	//   ....[35]....
        /*0324*/ 	.word	0x00000d60
        /*0328*/ 	.word	0x000000ff
        /*032c*/ 	.word	0x00000118
        /*0330*/ 	.short	0x0100
        /*0332*/ 	.byte	0x04
	.zero		1


	//   ....[36]....
        /*0334*/ 	.word	0x00001900
        /*0338*/ 	.word	0x00000000
        /*033c*/ 	.word	0x00000110
        /*0340*/ 	.short	0x010a
        /*0342*/ 	.byte	0xff
	.zero		1


	//   ....[37]....
        /*0344*/ 	.word	0x00001930
        /*0348*/ 	.word	0x00000000
        /*034c*/ 	.word	0x00000100
        /*0350*/ 	.short	0x0101
        /*0352*/ 	.byte	0xff
	.zero		1


	//   ....[38]....
        /*0354*/ 	.word	0x00001a00
        /*0358*/ 	.word	0x000000ff
        /*035c*/ 	.word	0x00000030
        /*0360*/ 	.short	0x010a
        /*0362*/ 	.byte	0x04
	.zero		1


	//   ....[39]....
        /*0364*/ 	.word	0x00001a80
        /*0368*/ 	.word	0x000000ff
        /*036c*/ 	.word	0x00000030
        /*0370*/ 	.short	0x010a
        /*0372*/ 	.byte	0x21
	.zero		1


	//   ....[40]....
        /*0374*/ 	.word	0x00001c10
        /*0378*/ 	.word	0x000000ff
        /*037c*/ 	.word	0x00000030
        /*0380*/ 	.short	0x010a
        /*0382*/ 	.byte	0x05
	.zero		1


	//   ....[41]....
        /*0384*/ 	.word	0x00001e00
        /*0388*/ 	.word	0x000000ff
        /*038c*/ 	.word	0x00000098
        /*0390*/ 	.short	0x0101
        /*0392*/ 	.byte	0x0d
	.zero		1


	//   ....[42]....
        /*0394*/ 	.word	0x00001e20
        /*0398*/ 	.word	0x000000ff
        /*039c*/ 	.word	0x00000030
        /*03a0*/ 	.short	0x010a
        /*03a2*/ 	.byte	0x04
	.zero		1


	//   ....[43]....
        /*03a4*/ 	.word	0x00001ea0
        /*03a8*/ 	.word	0x000000ff
        /*03ac*/ 	.word	0x00000030
        /*03b0*/ 	.short	0x010a
        /*03b2*/ 	.byte	0x21
	.zero		1


	//   ....[44]....
        /*03b4*/ 	.word	0x00002030
        /*03b8*/ 	.word	0x000000ff
        /*03bc*/ 	.word	0x00000030
        /*03c0*/ 	.short	0x010a
        /*03c2*/ 	.byte	0x05
	.zero		1


	//   ....[45]....
        /*03c4*/ 	.word	0x00002230
        /*03c8*/ 	.word	0x00000003
        /*03cc*/ 	.word	0x000000a0
        /*03d0*/ 	.short	0x010a
        /*03d2*/ 	.byte	0xff
	.zero		1


	//   ....[46]....
        /*03d4*/ 	.word	0x00002380
        /*03d8*/ 	.word	0x00000000
        /*03dc*/ 	.word	0x00000000
        /*03e0*/ 	.short	0x0101
        /*03e2*/ 	.byte	0xff
	.zero		1


	//   ....[47]....
        /*03e4*/ 	.word	0x00002940
        /*03e8*/ 	.word	0x000000ff
        /*03ec*/ 	.word	0x00000000
        /*03f0*/ 	.short	0x010a
        /*03f2*/ 	.byte	0x04
	.zero		1


	//   ....[48]....
        /*03f4*/ 	.word	0x000029d0
        /*03f8*/ 	.word	0x000000ff
        /*03fc*/ 	.word	0x00000000
        /*0400*/ 	.short	0x010a
        /*0402*/ 	.byte	0x05
	.zero		1


	//   ....[49]....
        /*0404*/ 	.word	0x00002a60
        /*0408*/ 	.word	0x000000ff
        /*040c*/ 	.word	0x00000000
        /*0410*/ 	.short	0x010a
        /*0412*/ 	.byte	0x05
	.zero		1


	//   ....[50]....
        /*0414*/ 	.word	0x00002af0
        /*0418*/ 	.word	0x000000ff
        /*041c*/ 	.word	0x00000000
        /*0420*/ 	.short	0x010a
        /*0422*/ 	.byte	0x05
	.zero		1


	//   ....[51]....
        /*0424*/ 	.word	0x00002b80
        /*0428*/ 	.word	0x000000ff
        /*042c*/ 	.word	0x00000000
        /*0430*/ 	.short	0x010a
        /*0432*/ 	.byte	0x05
	.zero		1


	//   ....[52]....
        /*0434*/ 	.word	0x00002c20
        /*0438*/ 	.word	0x00000000
        /*043c*/ 	.word	0x00000000
        /*0440*/ 	.short	0x010a
        /*0442*/ 	.byte	0xff
	.zero		1


	//   ....[53]....
        /*0444*/ 	.word	0x00002d40
        /*0448*/ 	.word	0x00000002
        /*044c*/ 	.word	0x00000100
        /*0450*/ 	.short	0x010a
        /*0452*/ 	.byte	0xff
	.zero		1


	//   ....[54]....
        /*0454*/ 	.word	0x00002db0
        /*0458*/ 	.word	0x00000002
        /*045c*/ 	.word	0x00000000
        /*0460*/ 	.short	0x0101
        /*0462*/ 	.byte	0xff
	.zero		1


	//   ....[55]....
        /*0464*/ 	.word	0x00002dd0
        /*0468*/ 	.word	0x000000ff
        /*046c*/ 	.word	0x000000b0
        /*0470*/ 	.short	0x010a
        /*0472*/ 	.byte	0x04
	.zero		1


	//   ....[56]....
        /*0474*/ 	.word	0x00002ef0
        /*0478*/ 	.word	0x00000002
        /*047c*/ 	.word	0x000000a0
        /*0480*/ 	.short	0x010a
        /*0482*/ 	.byte	0xff
	.zero		1


	//   ....[57]....
        /*0484*/ 	.word	0x00002ff0
        /*0488*/ 	.word	0x00000002
        /*048c*/ 	.word	0x00000000
        /*0490*/ 	.short	0x0101
        /*0492*/ 	.byte	0xff
	.zero		1


	//   ....[58]....
        /*0494*/ 	.word	0x00003080
        /*0498*/ 	.word	0x000000ff
        /*049c*/ 	.word	0x000000b0
        /*04a0*/ 	.short	0x0106
        /*04a2*/ 	.byte	0x04
	.zero		1


	//   ....[59]....
        /*04a4*/ 	.word	0x000030a0
        /*04a8*/ 	.word	0x000000ff
        /*04ac*/ 	.word	0x000000b0
        /*04b0*/ 	.short	0x010a
        /*04b2*/ 	.byte	0x04
	.zero		1


	//   ....[60]....
        /*04b4*/ 	.word	0x00003130
        /*04b8*/ 	.word	0x000000ff
        /*04bc*/ 	.word	0x000000b0
        /*04c0*/ 	.short	0x0106
        /*04c2*/ 	.byte	0x07
	.zero		1


	//   ....[61]....
        /*04c4*/ 	.word	0x00003170
        /*04c8*/ 	.word	0x00000000
        /*04cc*/ 	.word	0x000000b0
        /*04d0*/ 	.short	0x010a
        /*04d2*/ 	.byte	0xff
	.zero		1


	//   ....[62]....
        /*04d4*/ 	.word	0x00003740
        /*04d8*/ 	.word	0x00000000
        /*04dc*/ 	.word	0x000000a0
        /*04e0*/ 	.short	0x010a
        /*04e2*/ 	.byte	0xff
	.zero		1


	//   ....[63]....
        /*04e4*/ 	.word	0x00003840
        /*04e8*/ 	.word	0x00000003
        /*04ec*/ 	.word	0x00000000
        /*04f0*/ 	.short	0x0101
        /*04f2*/ 	.byte	0xff
	.zero		1


	//   ....[64]....
        /*04f4*/ 	.word	0x00003850
        /*04f8*/ 	.word	0x000000ff
        /*04fc*/ 	.word	0x00000000
        /*0500*/ 	.short	0x010a
        /*0502*/ 	.byte	0x04
	.zero		1


	//   ....[65]....
        /*0504*/ 	.word	0x000038d0
        /*0508*/ 	.word	0x000000ff
        /*050c*/ 	.word	0x000000e0
        /*0510*/ 	.short	0x010a
        /*0512*/ 	.byte	0x2e
	.zero		1


	//   ....[66]....
        /*0514*/ 	.word	0x000039b0
        /*0518*/ 	.word	0x000000ff
        /*051c*/ 	.word	0x00000000
        /*0520*/ 	.short	0x010a
        /*0522*/ 	.byte	0x07
	.zero		1


	//   ....[67]....
        /*0524*/ 	.word	0x00003af0
        /*0528*/ 	.word	0x000000ff
        /*052c*/ 	.word	0x00000000
        /*0530*/ 	.short	0x010a
        /*0532*/ 	.byte	0x04
	.zero		1


	//   ....[68]....
        /*0534*/ 	.word	0x00003ec0
        /*0538*/ 	.word	0x000000ff
        /*053c*/ 	.word	0x00000000
        /*0540*/ 	.short	0x010a
        /*0542*/ 	.byte	0x04
	.zero		1


	//   ....[69]....
        /*0544*/ 	.word	0x00003f50
        /*0548*/ 	.word	0x000000ff
        /*054c*/ 	.word	0x00000000
        /*0550*/ 	.short	0x010a
        /*0552*/ 	.byte	0x05
	.zero		1


	//   ....[70]....
        /*0554*/ 	.word	0x00003fe0
        /*0558*/ 	.word	0x000000ff
        /*055c*/ 	.word	0x00000000
        /*0560*/ 	.short	0x010a
        /*0562*/ 	.byte	0x05
	.zero		1


	//   ....[71]....
        /*0564*/ 	.word	0x00004070
        /*0568*/ 	.word	0x000000ff
        /*056c*/ 	.word	0x00000000
        /*0570*/ 	.short	0x010a
        /*0572*/ 	.byte	0x04
	.zero		1


	//   ....[72]....
        /*0574*/ 	.word	0x00004550
        /*0578*/ 	.word	0x00000008
        /*057c*/ 	.word	0x000000a0
        /*0580*/ 	.short	0x010a
        /*0582*/ 	.byte	0xff
	.zero		1


	//   ....[73]....
        /*0584*/ 	.word	0x000046c0
        /*0588*/ 	.word	0x00000000
        /*058c*/ 	.word	0x00000000
        /*0590*/ 	.short	0x0101
        /*0592*/ 	.byte	0xff
	.zero		1


	//   ....[74]....
        /*0594*/ 	.word	0x00004b90
        /*0598*/ 	.word	0x000000ff
        /*059c*/ 	.word	0x00000098
        /*05a0*/ 	.short	0x010a
        /*05a2*/ 	.byte	0x18
	.zero		1


	//   ....[75]....
        /*05a4*/ 	.word	0x00004d60
        /*05a8*/ 	.word	0x000000ff
        /*05ac*/ 	.word	0x00000078
        /*05b0*/ 	.short	0x010a
        /*05b2*/ 	.byte	0x04
	.zero		1


	//   ....[76]....
        /*05b4*/ 	.word	0x00004f40
        /*05b8*/ 	.word	0x000000ff
        /*05bc*/ 	.word	0x00000060
        /*05c0*/ 	.short	0x010b
        /*05c2*/ 	.byte	0x04
	.zero		1


	//   ....[77]....
        /*05c4*/ 	.word	0x00004f50
        /*05c8*/ 	.word	0x000000ff
        /*05cc*/ 	.word	0x00000000
        /*05d0*/ 	.short	0x0101
        /*05d2*/ 	.byte	0x07
	.zero		1


	//   ....[78]....
        /*05d4*/ 	.word	0x00004f60
        /*05d8*/ 	.word	0x000000ff
        /*05dc*/ 	.word	0x00000078
        /*05e0*/ 	.short	0x010a
        /*05e2*/ 	.byte	0x05
	.zero		1


	//   ....[79]....
        /*05e4*/ 	.word	0x000051b0
        /*05e8*/ 	.word	0x000000ff
        /*05ec*/ 	.word	0x00000060
        /*05f0*/ 	.short	0x010b
        /*05f2*/ 	.byte	0x05
	.zero		1


	//   ....[80]....
        /*05f4*/ 	.word	0x000051c0
        /*05f8*/ 	.word	0x000000ff
        /*05fc*/ 	.word	0x00000000
        /*0600*/ 	.short	0x0101
        /*0602*/ 	.byte	0x04
	.zero		1


	//   ....[81]....
        /*0604*/ 	.word	0x00005210
        /*0608*/ 	.word	0x000000ff
        /*060c*/ 	.word	0x00000000
        /*0610*/ 	.short	0x010a
        /*0612*/ 	.byte	0x04
	.zero		1


	//   ....[82]....
        /*0614*/ 	.word	0x000052a0
        /*0618*/ 	.word	0x000000ff
        /*061c*/ 	.word	0x00000000
        /*0620*/ 	.short	0x010a
        /*0622*/ 	.byte	0x05
	.zero		1


	//   ....[83]....
        /*0624*/ 	.word	0x00005340
        /*0628*/ 	.word	0x00000000
        /*062c*/ 	.word	0x00000000
        /*0630*/ 	.short	0x010a
        /*0632*/ 	.byte	0xff
	.zero		1


	//   ....[84]....
        /*0634*/ 	.word	0x000056a0
        /*0638*/ 	.word	0x00000000
        /*063c*/ 	.word	0x000000a0
        /*0640*/ 	.short	0x010a
        /*0642*/ 	.byte	0xff
	.zero		1


	//   ....[85]....
        /*0644*/ 	.word	0x00005770
        /*0648*/ 	.word	0x00000000
        /*064c*/ 	.word	0x00000000
        /*0650*/ 	.short	0x0101
        /*0652*/ 	.byte	0xff
	.zero		1


	//   ....[86]....
        /*0654*/ 	.word	0x00006380
        /*0658*/ 	.word	0x00000002
        /*065c*/ 	.word	0x00000060
        /*0660*/ 	.short	0x010a
        /*0662*/ 	.byte	0xff
	.zero		1


	//   ....[87]....
        /*0664*/ 	.word	0x000063c0
        /*0668*/ 	.word	0x0000001b
        /*066c*/ 	.word	0x000000c0
        /*0670*/ 	.short	0x010a
        /*0672*/ 	.byte	0xff
	.zero		1


	//   ....[88]....
        /*0674*/ 	.word	0x000064b0
        /*0678*/ 	.word	0x00000002
        /*067c*/ 	.word	0x00000060
        /*0680*/ 	.short	0x010a
        /*0682*/ 	.byte	0xff
	.zero		1


	//   ....[89]....
        /*0684*/ 	.word	0x00006640
        /*0688*/ 	.word	0x0000001b
        /*068c*/ 	.word	0x000000c0
        /*0690*/ 	.short	0x010a
        /*0692*/ 	.byte	0xff
	.zero		1


	//   ....[90]....
        /*0694*/ 	.word	0x00006e10
        /*0698*/ 	.word	0x00000000
        /*069c*/ 	.word	0x00000000
        /*06a0*/ 	.short	0x0101
        /*06a2*/ 	.byte	0xff
	.zero		1


	//   ....[91]....
        /*06a4*/ 	.word	0x00006e20
        /*06a8*/ 	.word	0x00000002
        /*06ac*/ 	.word	0x00000060
        /*06b0*/ 	.short	0x010a
        /*06b2*/ 	.byte	0xff
	.zero		1


	//   ....[92]....
        /*06b4*/ 	.word	0x00006ee0
        /*06b8*/ 	.word	0x00000002
        /*06bc*/ 	.word	0x00000060
        /*06c0*/ 	.short	0x010a
        /*06c2*/ 	.byte	0xff
	.zero		1


	//   ....[93]....
        /*06c4*/ 	.word	0x00007280
        /*06c8*/ 	.word	0x000000ff
        /*06cc*/ 	.word	0x00000000
        /*06d0*/ 	.short	0x0101
        /*06d2*/ 	.byte	0x04
	.zero		1


	//   ....[94]....
        /*06d4*/ 	.word	0x000077e0
        /*06d8*/ 	.word	0x00000000
        /*06dc*/ 	.word	0x00000000
        /*06e0*/ 	.short	0x0101
        /*06e2*/ 	.byte	0xff
	.zero		1


	//   ....[95]....
        /*06e4*/ 	.word	0x00007a90
        /*06e8*/ 	.word	0x000000ff
        /*06ec*/ 	.word	0x00000000
        /*06f0*/ 	.short	0x0101
        /*06f2*/ 	.byte	0x04
	.zero		1


	//   ....[96]....
        /*06f4*/ 	.word	0x00007ab0
        /*06f8*/ 	.word	0x00000000
        /*06fc*/ 	.word	0x00000110
        /*0700*/ 	.short	0x010a
        /*0702*/ 	.byte	0xff
	.zero		1


	//   ....[97]....
        /*0704*/ 	.word	0x00007b10
        /*0708*/ 	.word	0x00000000
        /*070c*/ 	.word	0x00000030
        /*0710*/ 	.short	0x010a
        /*0712*/ 	.byte	0xff
	.zero		1


	//   ....[98]....
        /*0714*/ 	.word	0x00007b70
        /*0718*/ 	.word	0x00000000
        /*071c*/ 	.word	0x00000030
        /*0720*/ 	.short	0x010a
        /*0722*/ 	.byte	0xff
	.zero		1


	//   ....[99]....
        /*0724*/ 	.word	0x00007bc0
        /*0728*/ 	.word	0x00000003
        /*072c*/ 	.word	0x000000a0
        /*0730*/ 	.short	0x010a
        /*0732*/ 	.byte	0xff
	.zero		1


	//   ....[100]....
        /*0734*/ 	.word	0x00007c20
        /*0738*/ 	.word	0x00000000
        /*073c*/ 	.word	0x00000000
        /*0740*/ 	.short	0x010a
        /*0742*/ 	.byte	0xff
	.zero		1


	//   ....[101]....
        /*0744*/ 	.word	0x00007c80
        /*0748*/ 	.word	0x00000000
        /*074c*/ 	.word	0x00000000
        /*0750*/ 	.short	0x010a
        /*0752*/ 	.byte	0xff
	.zero		1


	//   ....[102]....
        /*0754*/ 	.word	0x00007ce0
        /*0758*/ 	.word	0x00000000
        /*075c*/ 	.word	0x00000000
        /*0760*/ 	.short	0x010a
        /*0762*/ 	.byte	0xff
	.zero		1


	//   ....[103]....
        /*0764*/ 	.word	0x00007d40
        /*0768*/ 	.word	0x00000000
        /*076c*/ 	.word	0x00000000
        /*0770*/ 	.short	0x010a
        /*0772*/ 	.byte	0xff
	.zero		1


	//   ....[104]....
        /*0774*/ 	.word	0x00007da0
        /*0778*/ 	.word	0x00000000
        /*077c*/ 	.word	0x00000000
        /*0780*/ 	.short	0x010a
        /*0782*/ 	.byte	0xff
	.zero		1


	//   ....[105]....
        /*0784*/ 	.word	0x00007df0
        /*0788*/ 	.word	0x00000002
        /*078c*/ 	.word	0x00000100
        /*0790*/ 	.short	0x010a
        /*0792*/ 	.byte	0xff
	.zero		1


	//   ....[106]....
        /*0794*/ 	.word	0x00007e50
        /*0798*/ 	.word	0x00000002
        /*079c*/ 	.word	0x000000b0
        /*07a0*/ 	.short	0x010a
        /*07a2*/ 	.byte	0xff
	.zero		1


	//   ....[107]....
        /*07a4*/ 	.word	0x00007ea0
        /*07a8*/ 	.word	0x00000002
        /*07ac*/ 	.word	0x000000a0
        /*07b0*/ 	.short	0x010a
        /*07b2*/ 	.byte	0xff
	.zero		1


	//   ....[108]....
        /*07b4*/ 	.word	0x00007f00
        /*07b8*/ 	.word	0x00000000
        /*07bc*/ 	.word	0x000000b0
        /*07c0*/ 	.short	0x010a
        /*07c2*/ 	.byte	0xff
	.zero		1


	//   ....[109]....
        /*07c4*/ 	.word	0x00007f50
        /*07c8*/ 	.word	0x00000000
        /*07cc*/ 	.word	0x000000a0
        /*07d0*/ 	.short	0x010a
        /*07d2*/ 	.byte	0xff
	.zero		1


	//   ....[110]....
        /*07d4*/ 	.word	0x00007fb0
        /*07d8*/ 	.word	0x00000002
        /*07dc*/ 	.word	0x000000e0
        /*07e0*/ 	.short	0x010a
        /*07e2*/ 	.byte	0xff
	.zero		1


	//   ....[111]....
        /*07e4*/ 	.word	0x00008010
        /*07e8*/ 	.word	0x00000000
        /*07ec*/ 	.word	0x00000000
        /*07f0*/ 	.short	0x010a
        /*07f2*/ 	.byte	0xff
	.zero		1


	//   ....[112]....
        /*07f4*/ 	.word	0x00008070
        /*07f8*/ 	.word	0x00000000
        /*07fc*/ 	.word	0x00000000
        /*0800*/ 	.short	0x010a
        /*0802*/ 	.byte	0xff
	.zero		1


	//   ....[113]....
        /*0804*/ 	.word	0x000080d0
        /*0808*/ 	.word	0x00000000
        /*080c*/ 	.word	0x00000000
        /*0810*/ 	.short	0x010a
        /*0812*/ 	.byte	0xff
	.zero		1


	//   ....[114]....
        /*0814*/ 	.word	0x00008130
        /*0818*/ 	.word	0x00000000
        /*081c*/ 	.word	0x00000000
        /*0820*/ 	.short	0x010a
        /*0822*/ 	.byte	0xff
	.zero		1


	//   ....[115]....
        /*0824*/ 	.word	0x00008190
        /*0828*/ 	.word	0x00000000
        /*082c*/ 	.word	0x00000000
        /*0830*/ 	.short	0x010a
        /*0832*/ 	.byte	0xff
	.zero		1


	//   ....[116]....
        /*0834*/ 	.word	0x000081e0
        /*0838*/ 	.word	0x00000008
        /*083c*/ 	.word	0x000000a0
        /*0840*/ 	.short	0x010a
        /*0842*/ 	.byte	0xff
	.zero		1


	//   ....[117]....
        /*0844*/ 	.word	0x00008240
        /*0848*/ 	.word	0x00000000
        /*084c*/ 	.word	0x00000098
        /*0850*/ 	.short	0x010a
        /*0852*/ 	.byte	0xff
	.zero		1


	//   ....[118]....
        /*0854*/ 	.word	0x000082a0
        /*0858*/ 	.word	0x00000000
        /*085c*/ 	.word	0x00000078
        /*0860*/ 	.short	0x010a
        /*0862*/ 	.byte	0xff
	.zero		1


	//   ....[119]....
        /*0864*/ 	.word	0x00008300
        /*0868*/ 	.word	0x00000002
        /*086c*/ 	.word	0x00000078
        /*0870*/ 	.short	0x010a
        /*0872*/ 	.byte	0xff
	.zero		1


	//   ....[120]....
        /*0874*/ 	.word	0x00008360
        /*0878*/ 	.word	0x00000000
        /*087c*/ 	.word	0x00000000
        /*0880*/ 	.short	0x010a
        /*0882*/ 	.byte	0xff
	.zero		1


	//   ....[121]....
        /*0884*/ 	.word	0x000083c0
        /*0888*/ 	.word	0x00000000
        /*088c*/ 	.word	0x00000000
        /*0890*/ 	.short	0x010a
        /*0892*/ 	.byte	0xff
	.zero		1


	//   ....[122]....
        /*0894*/ 	.word	0x00008410
        /*0898*/ 	.word	0x00000000
        /*089c*/ 	.word	0x000000a0
        /*08a0*/ 	.short	0x010a
        /*08a2*/ 	.byte	0xff
	.zero		1


	//   ....[123]....
        /*08a4*/ 	.word	0x00008460
        /*08a8*/ 	.word	0x00000002
        /*08ac*/ 	.word	0x00000060
        /*08b0*/ 	.short	0x010a
        /*08b2*/ 	.byte	0xff
	.zero		1


	//   ....[124]....
        /*08b4*/ 	.word	0x000084b0
        /*08b8*/ 	.word	0x0000001b
        /*08bc*/ 	.word	0x000000c0
        /*08c0*/ 	.short	0x010a
        /*08c2*/ 	.byte	0xff
	.zero		1


	//   ....[125]....
        /*08c4*/ 	.word	0x00008500
        /*08c8*/ 	.word	0x00000002
        /*08cc*/ 	.word	0x00000060
        /*08d0*/ 	.short	0x010a
        /*08d2*/ 	.byte	0xff
	.zero		1


	//----- nvinfo : EIATTR_NUM_MBARRIERS
	.align		4
.L_47:
        /*08d4*/ 	.byte	0x03, 0x38
        /*08d6*/ 	.short	0x0024


	//----- nvinfo : EIATTR_EXIT_INSTR_OFFSETS
	.align		4
        /*08d8*/ 	.byte	0x04, 0x1c
        /*08da*/ 	.short	(.L_49 - .L_48)


	//   ....[0]....
.L_48:
        /*08dc*/ 	.word	0x00002c50


	//   ....[1]....
        /*08e0*/ 	.word	0x00003140


	//   ....[2]....
        /*08e4*/ 	.word	0x000031a0


	//   ....[3]....
        /*08e8*/ 	.word	0x000042d0


	//   ....[4]....
        /*08ec*/ 	.word	0x00005370


	//   ....[5]....
        /*08f0*/ 	.word	0x000053b0


	//   ....[6]....
        /*08f4*/ 	.word	0x00007980


	//   ....[7]....
        /*08f8*/ 	.word	0x00007a00


	//   ....[8]....
        /*08fc*/ 	.word	0x00007a30


	//   ....[9]....
        /*0900*/ 	.word	0x00007aa0


	//----- nvinfo : EIATTR_MAX_THREADS
	.align		4
.L_49:
        /*0904*/ 	.byte	0x04, 0x05
        /*0906*/ 	.short	(.L_51 - .L_50)
.L_50:
        /*0908*/ 	.word	0x00000100
        /*090c*/ 	.word	0x00000001
        /*0910*/ 	.word	0x00000001


	//----- nvinfo : EIATTR_CRS_STACK_SIZE
	.align		4
.L_51:
        /*0914*/ 	.byte	0x04, 0x1e
        /*0916*/ 	.short	(.L_53 - .L_52)
.L_52:
        /*0918*/ 	.word	0x00000000


	//----- nvinfo : EIATTR_CBANK_PARAM_SIZE
	.align		4
.L_53:
        /*091c*/ 	.byte	0x03, 0x19
        /*091e*/ 	.short	0x0800


	//----- nvinfo : EIATTR_PARAM_CBANK
	.align		4
        /*0920*/ 	.byte	0x04, 0x0a
        /*0922*/ 	.short	(.L_55 - .L_54)
	.align		4
.L_54:
        /*0924*/ 	.word	index@(.nv.constant0._ZN7cutlass13device_kernelINS_4gemm6kernel13GemmUniversalIN4cute5tupleIJiiiiEEENS1_10collective13CollectiveMmaINS1_35MainloopSm100TmaUmmaWarpSpecializedILi6ELi2ELi4ENS5_IJNS4_1CILi4EEENSA_ILi1EEESC_EEEEENS5_IJNSA_ILi64EEESF_NSA_ILi128EEEEEENS_10bfloat16_tENS5_IJlSC_lEEESI_SJ_NS4_8TiledMMAINS4_8MMA_AtomIJNS4_20SM100_MMA_F16BF16_SSISI_SI_fLi64ELi64ELNS4_4UMMA5MajorE0ELSO_0ELNSN_7ScaleInE0ELSP_0EEEEEENS4_6LayoutINS5_IJSC_SC_SC_EEENS5_IJNSA_ILi0EEESU_SU_EEEEENS5_IJNS4_10UnderscoreESX_SX_EEEEENS4_13SM90_TMA_LOADENS4_14ComposedLayoutINS4_7SwizzleILi3ELi4ELi3EEENS4_18smem_ptr_flag_bitsILi16EEENSS_INS5_IJNSA_ILi8EEESF_EEENS5_IJSF_SC_EEEEEEEvNS4_8identityENS4_23SM90_TMA_LOAD_MULTICASTES1A_vS1B_EENS_8epilogue10collective18CollectiveEpilogueINS1E_23Sm100TmaWarpSpecializedILi3ELi2ELi16ELb1ELb0EEEJSH_NS5_IJNSS_ISF_SC_EENSS_INSA_ILi32EEESC_EEEEESI_SJ_SI_SJ_NS1E_6fusion15FusionCallbacksIS1I_NS1N_17LinearCombinationISI_fSI_fLNS_15FloatRoundStyleE2EEESH_S1M_JEEENS4_5SM1004TMEM4LOAD26SM100_TMEM_LOAD_16dp256b4xES10_NS11_INS12_ILi2ELi4ELi3EEES15_NSS_INS5_IJS16_S1K_EEENS5_IJS1K_SC_EEEEEEENS4_17SM75_U32x4_LDSM_NENS4_14SM90_TMA_STOREES21_NS4_17SM90_U32x4_STSM_NENS4_39AutoVectorizingCopyWithAssumedAlignmentILi128EEEEEEvvEEEEvNT_6ParamsE)
        /*0928*/ 	.short	0x0380
        /*092a*/ 	.short	0x0800


	//----- nvinfo : EIATTR_SW_WAR
	.align		4
.L_55:
        /*092c*/ 	.byte	0x04, 0x36
        /*092e*/ 	.short	(.L_57 - .L_56)
.L_56:
        /*0930*/ 	.word	0x00000008
.L_57:


//--------------------- .nv.callgraph             --------------------------
	.section	.nv.callgraph,"",@"SHT_CUDA_CALLGRAPH"
	.align	4
	.sectionentsize	8
	.align		4
        /*0000*/ 	.word	0x00000000
	.align		4
        /*0004*/ 	.word	0xffffffff
	.align		4
        /*0008*/ 	.word	index@(_ZN7cutlass13device_kernelINS_4gemm6kernel13GemmUniversalIN4cute5tupleIJiiiiEEENS1_10collective13CollectiveMmaINS1_35MainloopSm100TmaUmmaWarpSpecializedILi6ELi2ELi4ENS5_IJNS4_1CILi4EEENSA_ILi1EEESC_EEEEENS5_IJNSA_ILi64EEESF_NSA_ILi128EEEEEENS_10bfloat16_tENS5_IJlSC_lEEESI_SJ_NS4_8TiledMMAINS4_8MMA_AtomIJNS4_20SM100_MMA_F16BF16_SSISI_SI_fLi64ELi64ELNS4_4UMMA5MajorE0ELSO_0ELNSN_7ScaleInE0ELSP_0EEEEEENS4_6LayoutINS5_IJSC_SC_SC_EEENS5_IJNSA_ILi0EEESU_SU_EEEEENS5_IJNS4_10UnderscoreESX_SX_EEEEENS4_13SM90_TMA_LOADENS4_14ComposedLayoutINS4_7SwizzleILi3ELi4ELi3EEENS4_18smem_ptr_flag_bitsILi16EEENSS_INS5_IJNSA_ILi8EEESF_EEENS5_IJSF_SC_EEEEEEEvNS4_8identityENS4_23SM90_TMA_LOAD_MULTICASTES1A_vS1B_EENS_8epilogue10collective18CollectiveEpilogueINS1E_23Sm100TmaWarpSpecializedILi3ELi2ELi16ELb1ELb0EEEJSH_NS5_IJNSS_ISF_SC_EENSS_INSA_ILi32EEESC_EEEEESI_SJ_SI_SJ_NS1E_6fusion15FusionCallbacksIS1I_NS1N_17LinearCombinationISI_fSI_fLNS_15FloatRoundStyleE2EEESH_S1M_JEEENS4_5SM1004TMEM4LOAD26SM100_TMEM_LOAD_16dp256b4xES10_NS11_INS12_ILi2ELi4ELi3EEES15_NSS_INS5_IJS16_S1K_EEENS5_IJS1K_SC_EEEEEEENS4_17SM75_U32x4_LDSM_NENS4_14SM90_TMA_STOREES21_NS4_17SM90_U32x4_STSM_NENS4_39AutoVectorizingCopyWithAssumedAlignmentILi128EEEEEEvvEEEEvNT_6ParamsE)
	.align		4
        /*000c*/ 	.word	index@(__assertfail)
	.align		4
        /*0010*/ 	.word	0x00000000
	.align		4
        /*0014*/ 	.word	0xfffffffe
	.align		4
        /*0018*/ 	.word	0x00000000
	.align		4
        /*001c*/ 	.word	0xfffffffd
	.align		4
        /*0020*/ 	.word	0x00000000
	.align		4
        /*0024*/ 	.word	0xfffffffc


//--------------------- .nv.constant4             --------------------------
	.section	.nv.constant4,"a",@progbits
	.align	8
	.align		8
.nv.constant4:
        /*0000*/ 	.dword	__assertfail
	.align		8
        /*0008*/ 	.dword	__unnamed_1
	.align		8
        /*0010*/ 	.dword	__unnamed_2
	.align		8
        /*0018*/ 	.dword	_ZN40_INTERNAL_656cb215_4_k_cu_438c519f_291724cuda3std3__45__cpo5beginE
	.align		8
        /*0020*/ 	.dword	_ZN40_INTERNAL_656cb215_4_k_cu_438c519f_291724cuda3std3__45__cpo3endE
	.align		8
        /*0028*/ 	.dword	_ZN40_INTERNAL_656cb215_4_k_cu_438c519f_291724cuda3std3__45__cpo6cbeginE
	.align		8
        /*0030*/ 	.dword	_ZN40_INTERNAL_656cb215_4_k_cu_438c519f_291724cuda3std3__45__cpo4cendE
	.align		8
        /*0038*/ 	.dword	_ZN40_INTERNAL_656cb215_4_k_cu_438c519f_291724cuda3std3__442_GLOBAL__N__656cb215_4_k_cu_438c519f_291726ignoreE
	.align		8
        /*0040*/ 	.dword	_ZN40_INTERNAL_656cb215_4_k_cu_438c519f_291724cuda3std3__419piecewise_constructE
	.align		8
        /*0048*/ 	.dword	_ZN40_INTERNAL_656cb215_4_k_cu_438c519f_291724cuda3std3__48in_placeE
	.align		8
        /*0050*/ 	.dword	_ZN40_INTERNAL_656cb215_4_k_cu_438c519f_291724cuda3std6ranges3__45__cpo4swapE
	.align		8
        /*0058*/ 	.dword	_ZN40_INTERNAL_656cb215_4_k_cu_438c519f_291724cuda3std6ranges3__45__cpo9iter_moveE
	.align		8
        /*0060*/ 	.dword	_ZN40_INTERNAL_656cb215_4_k_cu_438c519f_291724cute7productE
	.align		8
        /*0068*/ 	.dword	_ZN40_INTERNAL_656cb215_4_k_cu_438c519f_291724cute1_E
	.align		8
        /*0070*/ 	.dword	$str$25
	.align		8
        /*0078*/ 	.dword	$str$26
	.align		8
        /*0080*/ 	.dword	$str$27
	.align		8
        /*0088*/ 	.dword	$str$28


//--------------------- .text._ZN7cutlass13device_kernelINS_4gemm6kernel13GemmUniversalIN4cute5tupleIJiiiiEEENS1_10collective13CollectiveMmaINS1_35MainloopSm100TmaUmmaWarpSpecializedILi6ELi2ELi4ENS5_IJNS4_1CILi4EEENSA_ILi1EEESC_EEEEENS5_IJNSA_ILi64EEESF_NSA_ILi128EEEEEENS_10bfloat16_tENS5_IJlSC_lEEESI_SJ_NS4_8TiledMMAINS4_8MMA_AtomIJNS4_20SM100_MMA_F16BF16_SSISI_SI_fLi64ELi64ELNS4_4UMMA5MajorE0ELSO_0ELNSN_7ScaleInE0ELSP_0EEEEEENS4_6LayoutINS5_IJSC_SC_SC_EEENS5_IJNSA_ILi0EEESU_SU_EEEEENS5_IJNS4_10UnderscoreESX_SX_EEEEENS4_13SM90_TMA_LOADENS4_14ComposedLayoutINS4_7SwizzleILi3ELi4ELi3EEENS4_18smem_ptr_flag_bitsILi16EEENSS_INS5_IJNSA_ILi8EEESF_EEENS5_IJSF_SC_EEEEEEEvNS4_8identityENS4_23SM90_TMA_LOAD_MULTICASTES1A_vS1B_EENS_8epilogue10collective18CollectiveEpilogueINS1E_23Sm100TmaWarpSpecializedILi3ELi2ELi16ELb1ELb0EEEJSH_NS5_IJNSS_ISF_SC_EENSS_INSA_ILi32EEESC_EEEEESI_SJ_SI_SJ_NS1E_6fusion15FusionCallbacksIS1I_NS1N_17LinearCombinationISI_fSI_fLNS_15FloatRoundStyleE2EEESH_S1M_JEEENS4_5SM1004TMEM4LOAD26SM100_TMEM_LOAD_16dp256b4xES10_NS11_INS12_ILi2ELi4ELi3EEES15_NSS_INS5_IJS16_S1K_EEENS5_IJS1K_SC_EEEEEEENS4_17SM75_U32x4_LDSM_NENS4_14SM90_TMA_STOREES21_NS4_17SM90_U32x4_STSM_NENS4_39AutoVectorizingCopyWithAssumedAlignmentILi128EEEEEEvvEEEEvNT_6ParamsE --------------------------
	.section	.text._ZN7cutlass13device_kernelINS_4gemm6kernel13GemmUniversalIN4cute5tupleIJiiiiEEENS1_10collective13CollectiveMmaINS1_35MainloopSm100TmaUmmaWarpSpecializedILi6ELi2ELi4ENS5_IJNS4_1CILi4EEENSA_ILi1EEESC_EEEEENS5_IJNSA_ILi64EEESF_NSA_ILi128EEEEEENS_10bfloat16_tENS5_IJlSC_lEEESI_SJ_NS4_8TiledMMAINS4_8MMA_AtomIJNS4_20SM100_MMA_F16BF16_SSISI_SI_fLi64ELi64ELNS4_4UMMA5MajorE0ELSO_0ELNSN_7ScaleInE0ELSP_0EEEEEENS4_6LayoutINS5_IJSC_SC_SC_EEENS5_IJNSA_ILi0EEESU_SU_EEEEENS5_IJNS4_10UnderscoreESX_SX_EEEEENS4_13SM90_TMA_LOADENS4_14ComposedLayoutINS4_7SwizzleILi3ELi4ELi3EEENS4_18smem_ptr_flag_bitsILi16EEENSS_INS5_IJNSA_ILi8EEESF_EEENS5_IJSF_SC_EEEEEEEvNS4_8identityENS4_23SM90_TMA_LOAD_MULTICASTES1A_vS1B_EENS_8epilogue10collective18CollectiveEpilogueINS1E_23Sm100TmaWarpSpecializedILi3ELi2ELi16ELb1ELb0EEEJSH_NS5_IJNSS_ISF_SC_EENSS_INSA_ILi32EEESC_EEEEESI_SJ_SI_SJ_NS1E_6fusion15FusionCallbacksIS1I_NS1N_17LinearCombinationISI_fSI_fLNS_15FloatRoundStyleE2EEESH_S1M_JEEENS4_5SM1004TMEM4LOAD26SM100_TMEM_LOAD_16dp256b4xES10_NS11_INS12_ILi2ELi4ELi3EEES15_NSS_INS5_IJS16_S1K_EEENS5_IJS1K_SC_EEEEEEENS4_17SM75_U32x4_LDSM_NENS4_14SM90_TMA_STOREES21_NS4_17SM90_U32x4_STSM_NENS4_39AutoVectorizingCopyWithAssumedAlignmentILi128EEEEEEvvEEEEvNT_6ParamsE,"ax",@progbits
	.align	128
.text._ZN7cutlass13device_kernelINS_4gemm6kernel13GemmUniversalIN4cute5tupleIJiiiiEEENS1_10collective13CollectiveMmaINS1_35MainloopSm100TmaUmmaWarpSpecializedILi6ELi2ELi4ENS5_IJNS4_1CILi4EEENSA_ILi1EEESC_EEEEENS5_IJNSA_ILi64EEESF_NSA_ILi128EEEEEENS_10bfloat16_tENS5_IJlSC_lEEESI_SJ_NS4_8TiledMMAINS4_8MMA_AtomIJNS4_20SM100_MMA_F16BF16_SSISI_SI_fLi64ELi64ELNS4_4UMMA5MajorE0ELSO_0ELNSN_7ScaleInE0ELSP_0EEEEEENS4_6LayoutINS5_IJSC_SC_SC_EEENS5_IJNSA_ILi0EEESU_SU_EEEEENS5_IJNS4_10UnderscoreESX_SX_EEEEENS4_13SM90_TMA_LOADENS4_14ComposedLayoutINS4_7SwizzleILi3ELi4ELi3EEENS4_18smem_ptr_flag_bitsILi16EEENSS_INS5_IJNSA_ILi8EEESF_EEENS5_IJSF_SC_EEEEEEEvNS4_8identityENS4_23SM90_TMA_LOAD_MULTICASTES1A_vS1B_EENS_8epilogue10collective18CollectiveEpilogueINS1E_23Sm100TmaWarpSpecializedILi3ELi2ELi16ELb1ELb0EEEJSH_NS5_IJNSS_ISF_SC_EENSS_INSA_ILi32EEESC_EEEEESI_SJ_SI_SJ_NS1E_6fusion15FusionCallbacksIS1I_NS1N_17LinearCombinationISI_fSI_fLNS_15FloatRoundStyleE2EEESH_S1M_JEEENS4_5SM1004TMEM4LOAD26SM100_TMEM_LOAD_16dp256b4xES10_NS11_INS12_ILi2ELi4ELi3EEES15_NSS_INS5_IJS16_S1K_EEENS5_IJS1K_SC_EEEEEEENS4_17SM75_U32x4_LDSM_NENS4_14SM90_TMA_STOREES21_NS4_17SM90_U32x4_STSM_NENS4_39AutoVectorizingCopyWithAssumedAlignmentILi128EEEEEEvvEEEEvNT_6ParamsE:
        .type           _ZN7cutlass13device_kernelINS_4gemm6kernel13GemmUniversalIN4cute5tupleIJiiiiEEENS1_10collective13CollectiveMmaINS1_35MainloopSm100TmaUmmaWarpSpecializedILi6ELi2ELi4ENS5_IJNS4_1CILi4EEENSA_ILi1EEESC_EEEEENS5_IJNSA_ILi64EEESF_NSA_ILi128EEEEEENS_10bfloat16_tENS5_IJlSC_lEEESI_SJ_NS4_8TiledMMAINS4_8MMA_AtomIJNS4_20SM100_MMA_F16BF16_SSISI_SI_fLi64ELi64ELNS4_4UMMA5MajorE0ELSO_0ELNSN_7ScaleInE0ELSP_0EEEEEENS4_6LayoutINS5_IJSC_SC_SC_EEENS5_IJNSA_ILi0EEESU_SU_EEEEENS5_IJNS4_10UnderscoreESX_SX_EEEEENS4_13SM90_TMA_LOADENS4_14ComposedLayoutINS4_7SwizzleILi3ELi4ELi3EEENS4_18smem_ptr_flag_bitsILi16EEENSS_INS5_IJNSA_ILi8EEESF_EEENS5_IJSF_SC_EEEEEEEvNS4_8identityENS4_23SM90_TMA_LOAD_MULTICASTES1A_vS1B_EENS_8epilogue10collective18CollectiveEpilogueINS1E_23Sm100TmaWarpSpecializedILi3ELi2ELi16ELb1ELb0EEEJSH_NS5_IJNSS_ISF_SC_EENSS_INSA_ILi32EEESC_EEEEESI_SJ_SI_SJ_NS1E_6fusion15FusionCallbacksIS1I_NS1N_17LinearCombinationISI_fSI_fLNS_15FloatRoundStyleE2EEESH_S1M_JEEENS4_5SM1004TMEM4LOAD26SM100_TMEM_LOAD_16dp256b4xES10_NS11_INS12_ILi2ELi4ELi3EEES15_NSS_INS5_IJS16_S1K_EEENS5_IJS1K_SC_EEEEEEENS4_17SM75_U32x4_LDSM_NENS4_14SM90_TMA_STOREES21_NS4_17SM90_U32x4_STSM_NENS4_39AutoVectorizingCopyWithAssumedAlignmentILi128EEEEEEvvEEEEvNT_6ParamsE,@function
        .size           _ZN7cutlass13device_kernelINS_4gemm6kernel13GemmUniversalIN4cute5tupleIJiiiiEEENS1_10collective13CollectiveMmaINS1_35MainloopSm100TmaUmmaWarpSpecializedILi6ELi2ELi4ENS5_IJNS4_1CILi4EEENSA_ILi1EEESC_EEEEENS5_IJNSA_ILi64EEESF_NSA_ILi128EEEEEENS_10bfloat16_tENS5_IJlSC_lEEESI_SJ_NS4_8TiledMMAINS4_8MMA_AtomIJNS4_20SM100_MMA_F16BF16_SSISI_SI_fLi64ELi64ELNS4_4UMMA5MajorE0ELSO_0ELNSN_7ScaleInE0ELSP_0EEEEEENS4_6LayoutINS5_IJSC_SC_SC_EEENS5_IJNSA_ILi0EEESU_SU_EEEEENS5_IJNS4_10UnderscoreESX_SX_EEEEENS4_13SM90_TMA_LOADENS4_14ComposedLayoutINS4_7SwizzleILi3ELi4ELi3EEENS4_18smem_ptr_flag_bitsILi16EEENSS_INS5_IJNSA_ILi8EEESF_EEENS5_IJSF_SC_EEEEEEEvNS4_8identityENS4_23SM90_TMA_LOAD_MULTICASTES1A_vS1B_EENS_8epilogue10collective18CollectiveEpilogueINS1E_23Sm100TmaWarpSpecializedILi3ELi2ELi16ELb1ELb0EEEJSH_NS5_IJNSS_ISF_SC_EENSS_INSA_ILi32EEESC_EEEEESI_SJ_SI_SJ_NS1E_6fusion15FusionCallbacksIS1I_NS1N_17LinearCombinationISI_fSI_fLNS_15FloatRoundStyleE2EEESH_S1M_JEEENS4_5SM1004TMEM4LOAD26SM100_TMEM_LOAD_16dp256b4xES10_NS11_INS12_ILi2ELi4ELi3EEES15_NSS_INS5_IJS16_S1K_EEENS5_IJS1K_SC_EEEEEEENS4_17SM75_U32x4_LDSM_NENS4_14SM90_TMA_STOREES21_NS4_17SM90_U32x4_STSM_NENS4_39AutoVectorizingCopyWithAssumedAlignmentILi128EEEEEEvvEEEEvNT_6ParamsE,(.L_x_167 - _ZN7cutlass13device_kernelINS_4gemm6kernel13GemmUniversalIN4cute5tupleIJiiiiEEENS1_10collective13CollectiveMmaINS1_35MainloopSm100TmaUmmaWarpSpecializedILi6ELi2ELi4ENS5_IJNS4_1CILi4EEENSA_ILi1EEESC_EEEEENS5_IJNSA_ILi64EEESF_NSA_ILi128EEEEEENS_10bfloat16_tENS5_IJlSC_lEEESI_SJ_NS4_8TiledMMAINS4_8MMA_AtomIJNS4_20SM100_MMA_F16BF16_SSISI_SI_fLi64ELi64ELNS4_4UMMA5MajorE0ELSO_0ELNSN_7ScaleInE0ELSP_0EEEEEENS4_6LayoutINS5_IJSC_SC_SC_EEENS5_IJNSA_ILi0EEESU_SU_EEEEENS5_IJNS4_10UnderscoreESX_SX_EEEEENS4_13SM90_TMA_LOADENS4_14ComposedLayoutINS4_7SwizzleILi3ELi4ELi3EEENS4_18smem_ptr_flag_bitsILi16EEENSS_INS5_IJNSA_ILi8EEESF_EEENS5_IJSF_SC_EEEEEEEvNS4_8identityENS4_23SM90_TMA_LOAD_MULTICASTES1A_vS1B_EENS_8epilogue10collective18CollectiveEpilogueINS1E_23Sm100TmaWarpSpecializedILi3ELi2ELi16ELb1ELb0EEEJSH_NS5_IJNSS_ISF_SC_EENSS_INSA_ILi32EEESC_EEEEESI_SJ_SI_SJ_NS1E_6fusion15FusionCallbacksIS1I_NS1N_17LinearCombinationISI_fSI_fLNS_15FloatRoundStyleE2EEESH_S1M_JEEENS4_5SM1004TMEM4LOAD26SM100_TMEM_LOAD_16dp256b4xES10_NS11_INS12_ILi2ELi4ELi3EEES15_NSS_INS5_IJS16_S1K_EEENS5_IJS1K_SC_EEEEEEENS4_17SM75_U32x4_LDSM_NENS4_14SM90_TMA_STOREES21_NS4_17SM90_U32x4_STSM_NENS4_39AutoVectorizingCopyWithAssumedAlignmentILi128EEEEEEvvEEEEvNT_6ParamsE)
        .other          _ZN7cutlass13device_kernelINS_4gemm6kernel13GemmUniversalIN4cute5tupleIJiiiiEEENS1_10collective13CollectiveMmaINS1_35MainloopSm100TmaUmmaWarpSpecializedILi6ELi2ELi4ENS5_IJNS4_1CILi4EEENSA_ILi1EEESC_EEEEENS5_IJNSA_ILi64EEESF_NSA_ILi128EEEEEENS_10bfloat16_tENS5_IJlSC_lEEESI_SJ_NS4_8TiledMMAINS4_8MMA_AtomIJNS4_20SM100_MMA_F16BF16_SSISI_SI_fLi64ELi64ELNS4_4UMMA5MajorE0ELSO_0ELNSN_7ScaleInE0ELSP_0EEEEEENS4_6LayoutINS5_IJSC_SC_SC_EEENS5_IJNSA_ILi0EEESU_SU_EEEEENS5_IJNS4_10UnderscoreESX_SX_EEEEENS4_13SM90_TMA_LOADENS4_14ComposedLayoutINS4_7SwizzleILi3ELi4ELi3EEENS4_18smem_ptr_flag_bitsILi16EEENSS_INS5_IJNSA_ILi8EEESF_EEENS5_IJSF_SC_EEEEEEEvNS4_8identityENS4_23SM90_TMA_LOAD_MULTICASTES1A_vS1B_EENS_8epilogue10collective18CollectiveEpilogueINS1E_23Sm100TmaWarpSpecializedILi3ELi2ELi16ELb1ELb0EEEJSH_NS5_IJNSS_ISF_SC_EENSS_INSA_ILi32EEESC_EEEEESI_SJ_SI_SJ_NS1E_6fusion15FusionCallbacksIS1I_NS1N_17LinearCombinationISI_fSI_fLNS_15FloatRoundStyleE2EEESH_S1M_JEEENS4_5SM1004TMEM4LOAD26SM100_TMEM_LOAD_16dp256b4xES10_NS11_INS12_ILi2ELi4ELi3EEES15_NSS_INS5_IJS16_S1K_EEENS5_IJS1K_SC_EEEEEEENS4_17SM75_U32x4_LDSM_NENS4_14SM90_TMA_STOREES21_NS4_17SM90_U32x4_STSM_NENS4_39AutoVectorizingCopyWithAssumedAlignmentILi128EEEEEEvvEEEEvNT_6ParamsE,@"STO_CUDA_ENTRY STV_DEFAULT"
_ZN7cutlass13device_kernelINS_4gemm6kernel13GemmUniversalIN4cute5tupleIJiiiiEEENS1_10collective13CollectiveMmaINS1_35MainloopSm100TmaUmmaWarpSpecializedILi6ELi2ELi4ENS5_IJNS4_1CILi4EEENSA_ILi1EEESC_EEEEENS5_IJNSA_ILi64EEESF_NSA_ILi128EEEEEENS_10bfloat16_tENS5_IJlSC_lEEESI_SJ_NS4_8TiledMMAINS4_8MMA_AtomIJNS4_20SM100_MMA_F16BF16_SSISI_SI_fLi64ELi64ELNS4_4UMMA5MajorE0ELSO_0ELNSN_7ScaleInE0ELSP_0EEEEEENS4_6LayoutINS5_IJSC_SC_SC_EEENS5_IJNSA_ILi0EEESU_SU_EEEEENS5_IJNS4_10UnderscoreESX_SX_EEEEENS4_13SM90_TMA_LOADENS4_14ComposedLayoutINS4_7SwizzleILi3ELi4ELi3EEENS4_18smem_ptr_flag_bitsILi16EEENSS_INS5_IJNSA_ILi8EEESF_EEENS5_IJSF_SC_EEEEEEEvNS4_8identityENS4_23SM90_TMA_LOAD_MULTICASTES1A_vS1B_EENS_8epilogue10collective18CollectiveEpilogueINS1E_23Sm100TmaWarpSpecializedILi3ELi2ELi16ELb1ELb0EEEJSH_NS5_IJNSS_ISF_SC_EENSS_INSA_ILi32EEESC_EEEEESI_SJ_SI_SJ_NS1E_6fusion15FusionCallbacksIS1I_NS1N_17LinearCombinationISI_fSI_fLNS_15FloatRoundStyleE2EEESH_S1M_JEEENS4_5SM1004TMEM4LOAD26SM100_TMEM_LOAD_16dp256b4xES10_NS11_INS12_ILi2ELi4ELi3EEES15_NSS_INS5_IJS16_S1K_EEENS5_IJS1K_SC_EEEEEEENS4_17SM75_U32x4_LDSM_NENS4_14SM90_TMA_STOREES21_NS4_17SM90_U32x4_STSM_NENS4_39AutoVectorizingCopyWithAssumedAlignmentILi128EEEEEEvvEEEEvNT_6ParamsE:
[----:B------:R-:W1:Y:S01]  /*0000*/  LDC R1, c[0x0][0x37c] ;  /* 0x0000df00ff017b82 */ /* 0x000e620000000800 */
[----:B------:R-:W2:Y:S01]  /*0010*/  S2R R55, SR_TID.X ;  /* 0x0000000000377919 */ /* 0x000ea20000002100 */
[----:B------:R-:W3:Y:S01]  /*0020*/  LDCU.64 UR8, c[0x0][0x890] ;  /* 0x00011200ff0877ac */ /* 0x000ee20008000a00 */
[----:B------:R-:W-:Y:S02]  /*0030*/  PRMT R45, RZ, 0x7610, R45 ;  /* 0x00007610ff2d7816 */ /* 0x000fe4000000002d */
[----:B------:R-:W-:Y:S01]  /*0040*/  ELECT P3, URZ, PT ;  /* 0x0000000000ff782f */ /* 0x000fe20003860000 */
[----:B---3--:R-:W-:-:S04]  /*0050*/  UISETP.NE.U32.AND UP0, UPT, UR8, URZ, UPT ;  /* 0x000000ff0800728c */ /* 0x008fc8000bf05070 */
[----:B------:R-:W-:Y:S01]  /*0060*/  UISETP.NE.AND.EX UP0, UPT, UR9, URZ, UPT, UP0 ;  /* 0x000000ff0900728c */ /* 0x000fe2000bf05300 */
[----:B--2---:R-:W-:-:S05]  /*0070*/  SHF.R.U32.HI R46, RZ, 0x5, R55 ;  /* 0x00000005ff2e7819 */ /* 0x004fca0000011637 */
[----:B------:R-:W2:Y:S02]  /*0080*/  SHFL.IDX PT, R0, R46, RZ, 0x1f ;  /* 0x00001fff2e007589 */ /* 0x000ea400000e0000 */
[----:B--2---:R-:W-:Y:S01]  /*0090*/  R2UR UR18, R0 ;  /* 0x00000000001272ca */ /* 0x004fe200000e0000 */
[----:B-1----:R-:W-:-:S14]  /*00a0*/  BRA.U UP0, `(.L_x_0) ;  /* 0x0000000100307547 */ /* 0x002fdc000b800000 */
[----:B------:R-:W1:Y:S02]  /*00b0*/  LDCU.64 UR4, c[0x0][0x888] ;  /* 0x00011100ff0477ac */ /* 0x000e640008000a00 */
[----:B-1----:R-:W-:-:S04]  /*00c0*/  UISETP.NE.U32.AND UP0, UPT, UR4, URZ, UPT ;  /* 0x000000ff0400728c */ /* 0x002fc8000bf05070 */
[----:B------:R-:W-:-:S09]  /*00d0*/  UISETP.NE.AND.EX UP0, UPT, UR5, URZ, UPT, UP0 ;  /* 0x000000ff0500728c */ /* 0x000fd2000bf05300 */
[----:B------:R-:W-:Y:S05]  /*00e0*/  BRA.U !UP0, `(.L_x_1) ;  /* 0x0000000108147547 */ /* 0x000fea000b800000 */
[----:B------:R-:W1:Y:S01]  /*00f0*/  LDC.64 R26, c[0x0][0x888] ;  /* 0x00022200ff1a7b82 */ /* 0x000e620000000a00 */
[----:B------:R-:W1:Y:S02]  /*0100*/  LDCU.64 UR4, c[0x0][0x358] ;  /* 0x00006b00ff0477ac */ /* 0x000e640008000a00 */
[----:B-1----:R1:W5:Y:S01]  /*0110*/  LDG.E R26, desc[UR4][R26.64] ;  /* 0x000000041a1a7981 */ /* 0x002362000c1e1900 */
[----:B------:R-:W-:Y:S01]  /*0120*/  HFMA2 R45, -RZ, RZ, 0, 5.9604644775390625e-08 ;  /* 0x00000001ff2d7431 */ /* 0x000fe200000001ff */
[----:B------:R-:W-:Y:S05]  /*0130*/  BRA `(.L_x_0) ;  /* 0x00000000000c7947 */ /* 0x000fea0003800000 */
.L_x_1:
[----:B------:R-:W1:Y:S01]  /*0140*/  LDCU UR4, c[0x0][0x880] ;  /* 0x00011000ff0477ac */ /* 0x000e620008000800 */
[----:B------:R-:W-:Y:S01]  /*0150*/  HFMA2 R45, -RZ, RZ, 0, 5.9604644775390625e-08 ;  /* 0x00000001ff2d7431 */ /* 0x000fe200000001ff */
[----:B-1----:R-:W-:-:S07]  /*0160*/  MOV R26, UR4 ;  /* 0x00000004001a7c02 */ /* 0x002fce0008000f00 */
.L_x_0:
[----:B------:R-:W2:Y:S02]  /*0170*/  LDCU.64 UR4, c[0x0][0x8b0] ;  /* 0x00011600ff0477ac */ /* 0x000ea40008000a00 */
[----:B--2---:R-:W-:-:S04]  /*0180*/  UISETP.NE.U32.AND UP0, UPT, UR4, URZ, UPT ;  /* 0x000000ff0400728c */ /* 0x004fc8000bf05070 */
[----:B------:R-:W-:-:S09]  /*0190*/  UISETP.NE.AND.EX UP0, UPT, UR5, URZ, UPT, UP0 ;  /* 0x000000ff0500728c */ /* 0x000fd2000bf05300 */
[----:B------:R-:W-:Y:S05]  /*01a0*/  BRA.U UP0, `(.L_x_2) ;  /* 0x0000000100287547 */ /* 0x000fea000b800000 */
[----:B------:R-:W2:Y:S02]  /*01b0*/  LDCU.64 UR4, c[0x0][0x8a8] ;  /* 0x00011500ff0477ac */ /* 0x000ea40008000a00 */
[----:B--2---:R-:W-:-:S04]  /*01c0*/  UISETP.NE.U32.AND UP0, UPT, UR4, URZ, UPT ;  /* 0x000000ff0400728c */ /* 0x004fc8000bf05070 */
[----:B------:R-:W-:-:S09]  /*01d0*/  UISETP.NE.AND.EX UP0, UPT, UR5, URZ, UPT, UP0 ;  /* 0x000000ff0500728c */ /* 0x000fd2000bf05300 */
[----:B------:R-:W-:Y:S05]  /*01e0*/  BRA.U !UP0, `(.L_x_3) ;  /* 0x0000000108107547 */ /* 0x000fea000b800000 */
[----:B------:R-:W2:Y:S01]  /*01f0*/  LDC.64 R24, c[0x0][0x8a8] ;  /* 0x00022a00ff187b82 */ /* 0x000ea20000000a00 */
[----:B------:R-:W2:Y:S02]  /*0200*/  LDCU.64 UR4, c[0x0][0x358] ;  /* 0x00006b00ff0477ac */ /* 0x000ea40008000a00 */
[----:B--2---:R2:W5:Y:S01]  /*0210*/  LDG.E R24, desc[UR4][R24.64] ;  /* 0x0000000418187981 */ /* 0x004562000c1e1900 */
[----:B------:R-:W-:Y:S05]  /*0220*/  BRA `(.L_x_2) ;  /* 0x0000000000087947 */ /* 0x000fea0003800000 */
.L_x_3:
[----:B------:R-:W2:Y:S02]  /*0230*/  LDCU UR4, c[0x0][0x8a0] ;  /* 0x00011400ff0477ac */ /* 0x000ea40008000800 */
[----:B--2---:R-:W-:Y:S02]  /*0240*/  MOV R24, UR4 ;  /* 0x0000000400187c02 */ /* 0x004fe40008000f00 */
.L_x_2:
[----:B------:R-:W-:Y:S01]  /*0250*/  IMAD.U32 R0, RZ, RZ, UR18 ;  /* 0x00000012ff007e24 */ /* 0x000fe2000f8e00ff */
[----:B------:R-:W-:Y:S04]  /*0260*/  BSSY.RECONVERGENT B0, `(.L_x_4) ;  /* 0x000000c000007945 */ /* 0x000fe80003800200 */
[C---:B------:R-:W-:Y:S02]  /*0270*/  ISETP.NE.OR P1, PT, R0.reuse, 0x1, !P3 ;  /* 0x000000010000780c */ /* 0x040fe40005f25670 */
[----:B------:R-:W-:-:S11]  /*0280*/  ISETP.NE.OR P0, PT, R0, 0x3, !P3 ;  /* 0x000000030000780c */ /* 0x000fd60005f05670 */
[----:B------:R-:W-:Y:S05]  /*0290*/  @P1 BRA `(.L_x_5) ;  /* 0x0000000000201947 */ /* 0x000fea0003800000 */
[----:B------:R-:W3:Y:S02]  /*02a0*/  LDCU.64 UR4, c[0x0][0x348] ;  /* 0x00006900ff0477ac */ /* 0x000ee40008000a00 */
[----:B---3--:R-:W-:Y:S02]  /*02b0*/  UIADD3 UR6, UP1, UPT, UR4, 0x80, URZ ;  /* 0x0000008004067890 */ /* 0x008fe4000ff3e0ff */
[----:B------:R-:W-:Y:S02]  /*02c0*/  UIADD3 UR4, UP0, UPT, UR4, 0x180, URZ ;  /* 0x0000018004047890 */ /* 0x000fe4000ff1e0ff */
[----:B------:R-:W-:Y:S02]  /*02d0*/  UIADD3.X UR7, UPT, UPT, URZ, UR5, URZ, UP1, !UPT ;  /* 0x00000005ff077290 */ /* 0x000fe40008ffe4ff */
[----:B------:R-:W-:-:S07]  /*02e0*/  UIADD3.X UR5, UPT, UPT, URZ, UR5, URZ, UP0, !UPT ;  /* 0x00000005ff057290 */ /* 0x000fce00087fe4ff */
[----:B------:R3:W-:Y:S02]  /*02f0*/  UTMACCTL.PF [UR6] ;  /* 0x00000000060079b9 */ /* 0x0007e40008040000 */
[----:B------:R3:W-:Y:S02]  /*0300*/  UTMACCTL.PF [UR4] ;  /* 0x00000000040079b9 */ /* 0x0007e40008040000 */
[----:B---3--:R-:W-:Y:S01]  /*0310*/  NOP ;  /* 0x0000000000007918 */ /* 0x008fe20000000000 */
.L_x_5:
[----:B------:R-:W-:Y:S05]  /*0320*/  BSYNC.RECONVERGENT B0 ;  /* 0x0000000000007941 */ /* 0x000fea0003800200 */
.L_x_4:
[----:B------:R-:W-:Y:S04]  /*0330*/  BSSY.RECONVERGENT B0, `(.L_x_6) ;  /* 0x000000a000007945 */ /* 0x000fe80003800200 */
        /* <DEDUP_REMOVED lines=9> */
.L_x_7:
[----:B------:R-:W-:Y:S05]  /*03d0*/  BSYNC.RECONVERGENT B0 ;  /* 0x0000000000007941 */ /* 0x000fea0003800200 */
.L_x_6:
[----:B------:R-:W3:Y:S01]  /*03e0*/  LDCU.64 UR4, c[0x0][0x888] ;  /* 0x00011100ff0477ac */ /* 0x000ee20008000a00 */
[----:B------:R-:W-:Y:S02]  /*03f0*/  UISETP.EQ.U32.AND UP2, UPT, UR8, URZ, UPT ;  /* 0x000000ff0800728c */ /* 0x000fe4000bf42070 */
[----:B------:R-:W-:Y:S02]  /*0400*/  UPLOP3.LUT UP3, UPT, UPT, UPT, UPT, 0x80, 0x8 ;  /* 0x000000000008789c */ /* 0x000fe40003f6f070 */
[----:B---3--:R-:W-:-:S04]  /*0410*/  UISETP.NE.U32.AND UP0, UPT, UR4, URZ, UPT ;  /* 0x000000ff0400728c */ /* 0x008fc8000bf05070 */
[----:B------:R-:W-:-:S04]  /*0420*/  UISETP.NE.AND.EX UP1, UPT, UR5, URZ, UPT, UP0 ;  /* 0x000000ff0500728c */ /* 0x000fc8000bf25300 */
[----:B------:R-:W-:-:S04]  /*0430*/  UISETP.EQ.OR.EX UP4, UPT, UR9, URZ, !UP1, UP2 ;  /* 0x000000ff0900728c */ /* 0x000fc8000cf82720 */
[----:B------:R-:W-:-:S06]  /*0440*/  UP2UR UR4, UPR, URZ, 0x10 ;  /* 0x00000010ff047883 */ /* 0x000fcc0008000000 */
[----:B------:R-:W-:Y:S01]  /*0450*/  MOV R49, UR4 ;  /* 0x0000000400317c02 */ /* 0x000fe20008000f00 */
[----:B------:R-:W-:Y:S06]  /*0460*/  BRA.U !UP4, `(.L_x_8) ;  /* 0x000000010c207547 */ /* 0x000fec000b800000 */
[----:B------:R-:W-:Y:S01]  /*0470*/  UISETP.NE.U32.AND UP2, UPT, UR8, URZ, UPT ;  /* 0x000000ff0800728c */ /* 0x000fe2000bf45070 */
[----:B-----5:R-:W-:Y:S01]  /*0480*/  FSETP.NEU.AND P0, PT, R26, RZ, PT ;  /* 0x000000ff1a00720b */ /* 0x020fe20003f0d000 */
[----:B------:R-:W-:Y:S02]  /*0490*/  USEL UR4, URZ, 0xffffffff, UP1 ;  /* 0xffffffffff047887 */ /* 0x000fe40008800000 */
[----:B------:R-:W-:-:S10]  /*04a0*/  UISETP.NE.AND.EX UP2, UPT, UR9, URZ, UPT, UP2 ;  /* 0x000000ff0900728c */ /* 0x000fd4000bf45320 */
[----:B------:R-:W-:Y:S01]  /*04b0*/  VOTEU.ANY UP0, P0 ;  /* 0x0000000000ff7886 */ /* 0x000fe20000000100 */
[----:B------:R-:W-:-:S04]  /*04c0*/  @!UP2 USEL UR4, URZ, 0xffffffff, UP0 ;  /* 0xffffffffff04a887 */ /* 0x000fc80008000000 */
[----:B------:R-:W-:-:S04]  /*04d0*/  ULOP3.LUT UR4, UR4, 0x1, URZ, 0xc0, !UPT ;  /* 0x0000000104047892 */ /* 0x000fc8000f8ec0ff */
[----:B------:R-:W-:-:S11]  /*04e0*/  UISETP.NE.U32.AND UP3, UPT, UR4, 0x1, UPT ;  /* 0x000000010400788c */ /* 0x000fd6000bf65070 */
.L_x_8:
[----:B------:R-:W3:Y:S01]  /*04f0*/  SHFL.IDX PT, R2, R46, RZ, 0x1f ;  /* 0x00001fff2e027589 */ /* 0x000ee200000e0000 */
[----:B------:R-:W-:Y:S01]  /*0500*/  UISETP.NE.AND UP5, UPT, UR18, 0x2, UPT ;  /* 0x000000021200788c */ /* 0x000fe2000bfa5270 */
[----:B---3--:R-:W-:-:S13]  /*0510*/  ISETP.NE.AND P0, PT, R2, RZ, PT ;  /* 0x000000ff0200720c */ /* 0x008fda0003f05270 */
[----:B------:R-:W-:Y:S05]  /*0520*/  @P0 BRA `(.L_x_9) ;  /* 0x0000000000680947 */ /* 0x000fea0003800000 */
[----:B------:R-:W3:Y:S01]  /*0530*/  S2UR UR4, SR_CgaCtaId ;  /* 0x00000000000479c3 */ /* 0x000ee20000008800 */
[----:B------:R-:W-:Y:S01]  /*0540*/  UMOV UR5, 0x400 ;  /* 0x0000040000057882 */ /* 0x000fe20000000000 */
[----:B------:R-:W-:Y:S01]  /*0550*/  UMOV UR8, 0x1 ;  /* 0x0000000100087882 */ /* 0x000fe20000000000 */
[----:B------:R-:W-:Y:S01]  /*0560*/  UMOV UR6, 0x4 ;  /* 0x0000000400067882 */ /* 0x000fe20000000000 */
[----:B------:R-:W-:-:S04]  /*0570*/  UIADD3 UR8, UPT, UPT, -UR8, 0x100000, URZ ;  /* 0x0010000008087890 */ /* 0x000fc8000fffe1ff */
[----:B------:R-:W-:Y:S02]  /*0580*/  USHF.L.U32 UR9, UR8, 0xb, URZ ;  /* 0x0000000b08097899 */ /* 0x000fe400080006ff */
[----:B------:R-:W-:Y:S02]  /*0590*/  USHF.L.U32 UR8, UR8, 0x1, URZ ;  /* 0x0000000108087899 */ /* 0x000fe400080006ff */
[----:B------:R-:W-:-:S04]  /*05a0*/  UIADD3 UR6, UPT, UPT, -UR6, 0x100000, URZ ;  /* 0x0010000006067890 */ /* 0x000fc8000fffe1ff */
[----:B------:R-:W-:Y:S02]  /*05b0*/  USHF.L.U32 UR7, UR6, 0xb, URZ ;  /* 0x0000000b06077899 */ /* 0x000fe400080006ff */
[----:B------:R-:W-:Y:S01]  /*05c0*/  USHF.L.U32 UR6, UR6, 0x1, URZ ;  /* 0x0000000106067899 */ /* 0x000fe200080006ff */
[----:B------:R-:W-:Y:S01]  /*05d0*/  ELECT P0, URZ, PT ;  /* 0x0000000000ff782f */ /* 0x000fe20003800000 */
[----:B---3--:R-:W-:Y:S01]  /*05e0*/  ULEA UR4, UR4, UR5, 0x18 ;  /* 0x0000000504047291 */ /* 0x008fe2000f8ec0ff */
[----:B------:R-:W3:Y:S11]  /*05f0*/  FENCE.VIEW.ASYNC.S ;  /* 0x00000000000073c6 */ /* 0x000ef60000000000 */
[----:B---3--:R3:W4:Y:S01]  /*0600*/  SYNCS.EXCH.64 URZ, [UR4], UR8 ;  /* 0x0000000804ff75b2 */ /* 0x0087220008000100 */
[----:B------:R3:W1:Y:S01]  /*0610*/  SYNCS.EXCH.64 URZ, [UR4+0x30], UR6 ;  /* 0x0000300604ff75b2 */ /* 0x0006620008000100 */
        /* <DEDUP_REMOVED lines=10> */
[----:B------:R-:W-:Y:S01]  /*06c0*/  NOP ;  /* 0x0000000000007918 */ /* 0x000fe20000000000 */
.L_x_9:
[----:B------:R-:W2:Y:S01]  /*06d0*/  SHFL.IDX PT, R2, R46, RZ, 0x1f ;  /* 0x00001fff2e027589 */ /* 0x000ea200000e0000 */
[----:B------:R-:W-:Y:S01]  /*06e0*/  NOP ;  /* 0x0000000000007918 */ /* 0x000fe20000000000 */
[----:B--2---:R-:W-:-:S13]  /*06f0*/  ISETP.NE.AND P0, PT, R2, 0x1, PT ;  /* 0x000000010200780c */ /* 0x004fda0003f05270 */
[----:B------:R-:W-:Y:S05]  /*0700*/  @P0 BRA `(.L_x_10) ;  /* 0x0000000000500947 */ /* 0x000fea0003800000 */
[----:B---3--:R-:W2:Y:S01]  /*0710*/  S2UR UR4, SR_CgaCtaId ;  /* 0x00000000000479c3 */ /* 0x008ea20000008800 */
        /* <DEDUP_REMOVED lines=10> */
[----:B--2---:R-:W-:Y:S01]  /*07c0*/  ULEA UR4, UR4, UR5, 0x18 ;  /* 0x0000000504047291 */ /* 0x004fe2000f8ec0ff */
[----:B------:R-:W2:Y:S11]  /*07d0*/  FENCE.VIEW.ASYNC.S ;  /* 0x00000000000073c6 */ /* 0x000eb60000000000 */
[----:B--2---:R2:W3:Y:S01]  /*07e0*/  SYNCS.EXCH.64 URZ, [UR4+0x60], UR8 ;  /* 0x0000600804ff75b2 */ /* 0x0044e20008000100 */
[----:B------:R2:W1:Y:S01]  /*07f0*/  SYNCS.EXCH.64 URZ, [UR4+0x78], UR6 ;  /* 0x0000780604ff75b2 */ /* 0x0004620008000100 */
[----:B------:R2:W1:Y:S01]  /*0800*/  SYNCS.EXCH.64 URZ, [UR4+0x68], UR8 ;  /* 0x0000680804ff75b2 */ /* 0x0004620008000100 */
[----:B------:R2:W1:Y:S01]  /*0810*/  SYNCS.EXCH.64 URZ, [UR4+0x80], UR6 ;  /* 0x0000800604ff75b2 */ /* 0x0004620008000100 */
[----:B------:R2:W1:Y:S01]  /*0820*/  SYNCS.EXCH.64 URZ, [UR4+0x70], UR8 ;  /* 0x0000700804ff75b2 */ /* 0x0004620008000100 */
[----:B------:R2:W1:Y:S01]  /*0830*/  SYNCS.EXCH.64 URZ, [UR4+0x88], UR6 ;  /* 0x0000880604ff75b2 */ /* 0x0004620008000100 */
[----:B------:R-:W-:Y:S01]  /*0840*/  NOP ;  /* 0x0000000000007918 */ /* 0x000fe20000000000 */
.L_x_10:
[----:B------:R-:W4:Y:S01]  /*0850*/  SHFL.IDX PT, R2, R46, RZ, 0x1f ;  /* 0x00001fff2e027589 */ /* 0x000f2200000e0000 */
[----:B------:R-:W-:Y:S01]  /*0860*/  NOP ;  /* 0x0000000000007918 */ /* 0x000fe20000000000 */
[----:B----4-:R-:W-:-:S13]  /*0870*/  ISETP.NE.AND P0, PT, R2, 0x3, PT ;  /* 0x000000030200780c */ /* 0x010fda0003f05270 */
[----:B------:R-:W-:Y:S05]  /*0880*/  @P0 BRA `(.L_x_11) ;  /* 0x0000000000300947 */ /* 0x000fea0003800000 */
[----:B--23--:R-:W2:Y:S01]  /*0890*/  S2UR UR4, SR_CgaCtaId ;  /* 0x00000000000479c3 */ /* 0x00cea20000008800 */
[----:B------:R-:W-:Y:S01]  /*08a0*/  UMOV UR6, 0x400 ;  /* 0x0000040000067882 */ /* 0x000fe20000000000 */
[----:B------:R-:W-:Y:S01]  /*08b0*/  UMOV UR5, 0x20 ;  /* 0x0000002000057882 */ /* 0x000fe20000000000 */
[----:B------:R-:W-:Y:S01]  /*08c0*/  ELECT P0, URZ, PT ;  /* 0x0000000000ff782f */ /* 0x000fe20003800000 */
[----:B--2---:R-:W-:Y:S02]  /*08d0*/  ULEA UR6, UR4, UR6, 0x18 ;  /* 0x0000000604067291 */ /* 0x004fe4000f8ec0ff */
[----:B------:R-:W-:-:S04]  /*08e0*/  UIADD3 UR4, UPT, UPT, -UR5, 0x100000, URZ ;  /* 0x0010000005047890 */ /* 0x000fc8000fffe1ff */
[----:B------:R-:W-:Y:S02]  /*08f0*/  USHF.L.U32 UR5, UR4, 0xb, URZ ;  /* 0x0000000b04057899 */ /* 0x000fe400080006ff */
[----:B------:R-:W-:Y:S01]  /*0900*/  USHF.L.U32 UR4, UR4, 0x1, URZ ;  /* 0x0000000104047899 */ /* 0x000fe200080006ff */
[----:B------:R-:W2:Y:S11]  /*0910*/  FENCE.VIEW.ASYNC.S ;  /* 0x00000000000073c6 */ /* 0x000eb60000000000 */
[----:B--2---:R4:W2:Y:S01]  /*0920*/  SYNCS.EXCH.64 URZ, [UR6+0x90], UR4 ;  /* 0x0000900406ff75b2 */ /* 0x0048a20008000100 */
[----:B------:R4:W3:Y:S02]  /*0930*/  SYNCS.EXCH.64 URZ, [UR6+0x98], UR4 ;  /* 0x0000980406ff75b2 */ /* 0x0008e40008000100 */
[----:B----4-:R-:W-:Y:S01]  /*0940*/  NOP ;  /* 0x0000000000007918 */ /* 0x010fe20000000000 */
.L_x_11:
[----:B------:R-:W4:Y:S01]  /*0950*/  SHFL.IDX PT, R2, R46, RZ, 0x1f ;  /* 0x00001fff2e027589 */ /* 0x000f2200000e0000 */
[----:B------:R-:W-:Y:S01]  /*0960*/  NOP ;  /* 0x0000000000007918 */ /* 0x000fe20000000000 */
[----:B----4-:R-:W-:-:S13]  /*0970*/  ISETP.NE.AND P0, PT, R2, 0x4, PT ;  /* 0x000000040200780c */ /* 0x010fda0003f05270 */
[----:B------:R-:W-:Y:S05]  /*0980*/  @P0 BRA `(.L_x_12) ;  /* 0x00000000004c0947 */ /* 0x000fea0003800000 */
[----:B--23--:R-:W2:Y:S01]  /*0990*/  S2UR UR6, SR_CgaCtaId ;  /* 0x00000000000679c3 */ /* 0x00cea20000008800 */
[----:B------:R-:W-:Y:S01]  /*09a0*/  UMOV UR4, 0x3a0 ;  /* 0x000003a000047882 */ /* 0x000fe20000000000 */
[----:B------:R-:W-:Y:S01]  /*09b0*/  UMOV UR5, 0x400 ;  /* 0x0000040000057882 */ /* 0x000fe20000000000 */
[----:B------:R-:W-:Y:S01]  /*09c0*/  USEL UR4, UR4, 0x320, UP3 ;  /* 0x0000032004047887 */ /* 0x000fe20009800000 */
[----:B------:R-:W-:Y:S01]  /*09d0*/  UMOV UR8, 0x1 ;  /* 0x0000000100087882 */ /* 0x000fe20000000000 */
[----:B------:R-:W-:Y:S01]  /*09e0*/  ELECT P0, URZ, PT ;  /* 0x0000000000ff782f */ /* 0x000fe20003800000 */
[----:B------:R-:W-:-:S04]  /*09f0*/  UIADD3 UR8, UPT, UPT, -UR8, 0x100000, URZ ;  /* 0x0010000008087890 */ /* 0x000fc8000fffe1ff */
[----:B------:R-:W-:Y:S02]  /*0a00*/  USHF.L.U32 UR9, UR8, 0xb, URZ ;  /* 0x0000000b08097899 */ /* 0x000fe400080006ff */
[----:B------:R-:W-:Y:S02]  /*0a10*/  USHF.L.U32 UR8, UR8, 0x1, URZ ;  /* 0x0000000108087899 */ /* 0x000fe400080006ff */
[----:B--2---:R-:W-:Y:S02]  /*0a20*/  ULEA UR6, UR6, UR5, 0x18 ;  /* 0x0000000506067291 */ /* 0x004fe4000f8ec0ff */
[----:B------:R-:W-:-:S04]  /*0a30*/  UIADD3 UR4, UPT, UPT, -UR4, 0x100000, URZ ;  /* 0x0010000004047890 */ /* 0x000fc8000fffe1ff */
[----:B------:R-:W-:Y:S02]  /*0a40*/  USHF.L.U32 UR5, UR4, 0xb, URZ ;  /* 0x0000000b04057899 */ /* 0x000fe400080006ff */
[----:B------:R-:W-:Y:S01]  /*0a50*/  USHF.L.U32 UR4, UR4, 0x1, URZ ;  /* 0x0000000104047899 */ /* 0x000fe200080006ff */
[----:B------:R-:W2:Y:S03]  /*0a60*/  FENCE.VIEW.ASYNC.S ;  /* 0x00000000000073c6 */ /* 0x000ea60000000000 */
[----:B--2---:R4:W2:Y:S08]  /*0a70*/  SYNCS.EXCH.64 URZ, [UR6+0xa0], UR8 ;  /* 0x0000a00806ff75b2 */ /* 0x0048b00008000100 */
[----:B------:R4:W3:Y:S01]  /*0a80*/  SYNCS.EXCH.64 URZ, [UR6+0xb0], UR4 ;  /* 0x0000b00406ff75b2 */ /* 0x0008e20008000100 */
[----:B------:R4:W1:Y:S01]  /*0a90*/  SYNCS.EXCH.64 URZ, [UR6+0xa8], UR8 ;  /* 0x0000a80806ff75b2 */ /* 0x0008620008000100 */
[----:B------:R4:W1:Y:S02]  /*0aa0*/  SYNCS.EXCH.64 URZ, [UR6+0xb8], UR4 ;  /* 0x0000b80406ff75b2 */ /* 0x0008640008000100 */
[----:B----4-:R-:W-:Y:S01]  /*0ab0*/  NOP ;  /* 0x0000000000007918 */ /* 0x010fe20000000000 */
.L_x_12:
[----:B------:R-:W4:Y:S01]  /*0ac0*/  SHFL.IDX PT, R2, R46, RZ, 0x1f ;  /* 0x00001fff2e027589 */ /* 0x000f2200000e0000 */
[----:B------:R-:W-:Y:S01]  /*0ad0*/  NOP ;  /* 0x0000000000007918 */ /* 0x000fe20000000000 */
[----:B----4-:R-:W-:-:S13]  /*0ae0*/  ISETP.NE.AND P0, PT, R2, 0x5, PT ;  /* 0x000000050200780c */ /* 0x010fda0003f05270 */
[----:B------:R-:W-:Y:S05]  /*0af0*/  @P0 BRA `(.L_x_13) ;  /* 0x0000000000580947 */ /* 0x000fea0003800000 */
[----:B--23--:R-:W2:Y:S01]  /*0b00*/  S2UR UR4, SR_CgaCtaId ;  /* 0x00000000000479c3 */ /* 0x00cea20000008800 */
        /* <DEDUP_REMOVED lines=12> */
[----:B--2---:R4:W2:Y:S01]  /*0bd0*/  SYNCS.EXCH.64 URZ, [UR4+0xc0], UR8 ;  /* 0x0000c00804ff75b2 */ /* 0x0048a20008000100 */
[----:B------:R4:W3:Y:S01]  /*0be0*/  SYNCS.EXCH.64 URZ, [UR4+0xe0], UR6 ;  /* 0x0000e00604ff75b2 */ /* 0x0008e20008000100 */
[----:B------:R4:W1:Y:S01]  /*0bf0*/  SYNCS.EXCH.64 URZ, [UR4+0xc8], UR8 ;  /* 0x0000c80804ff75b2 */ /* 0x0008620008000100 */
[----:B------:R4:W1:Y:S01]  /*0c00*/  SYNCS.EXCH.64 URZ, [UR4+0xe8], UR6 ;  /* 0x0000e80604ff75b2 */ /* 0x0008620008000100 */
[----:B------:R4:W1:Y:S01]  /*0c10*/  SYNCS.EXCH.64 URZ, [UR4+0xd0], UR8 ;  /* 0x0000d00804ff75b2 */ /* 0x0008620008000100 */
[----:B------:R4:W1:Y:S01]  /*0c20*/  SYNCS.EXCH.64 URZ, [UR4+0xf0], UR6 ;  /* 0x0000f00604ff75b2 */ /* 0x0008620008000100 */
[----:B------:R4:W1:Y:S01]  /*0c30*/  SYNCS.EXCH.64 URZ, [UR4+0xd8], UR8 ;  /* 0x0000d80804ff75b2 */ /* 0x0008620008000100 */
[----:B------:R4:W1:Y:S02]  /*0c40*/  SYNCS.EXCH.64 URZ, [UR4+0xf8], UR6 ;  /* 0x0000f80604ff75b2 */ /* 0x0008640008000100 */
[----:B----4-:R-:W-:Y:S01]  /*0c50*/  NOP ;  /* 0x0000000000007918 */ /* 0x010fe20000000000 */
.L_x_13:
[----:B------:R-:W4:Y:S01]  /*0c60*/  SHFL.IDX PT, R2, R46, RZ, 0x1f ;  /* 0x00001fff2e027589 */ /* 0x000f2200000e0000 */
[----:B------:R-:W1:Y:S01]  /*0c70*/  S2UR UR54, SR_CgaCtaId ;  /* 0x00000000003679c3 */ /* 0x000e620000008800 */
[----:B------:R-:W-:Y:S01]  /*0c80*/  NOP ;  /* 0x0000000000007918 */ /* 0x000fe20000000000 */
[----:B----4-:R-:W-:-:S13]  /*0c90*/  ISETP.NE.AND P0, PT, R2, 0x3, PT ;  /* 0x000000030200780c */ /* 0x010fda0003f05270 */
[----:B-1----:R-:W-:Y:S05]  /*0ca0*/  @P0 BRA `(.L_x_14) ;  /* 0x0000000000340947 */ /* 0x002fea0003800000 */
[----:B--23--:R-:W-:Y:S01]  /*0cb0*/  UMOV UR4, 0x400 ;  /* 0x0000040000047882 */ /* 0x00cfe20000000000 */
[----:B------:R-:W-:Y:S01]  /*0cc0*/  UMOV UR6, 0x20 ;  /* 0x0000002000067882 */ /* 0x000fe20000000000 */
[----:B------:R-:W-:Y:S02]  /*0cd0*/  ULEA UR4, UR54, UR4, 0x18 ;  /* 0x0000000436047291 */ /* 0x000fe4000f8ec0ff */
[----:B------:R-:W-:-:S04]  /*0ce0*/  UIADD3 UR6, UPT, UPT, -UR6, 0x100000, URZ ;  /* 0x0010000006067890 */ /* 0x000fc8000fffe1ff */
[----:B------:R-:W-:Y:S02]  /*0cf0*/  USHF.L.U32 UR7, UR6, 0xb, URZ ;  /* 0x0000000b06077899 */ /* 0x000fe400080006ff */
[----:B------:R-:W-:Y:S01]  /*0d00*/  USHF.L.U32 UR6, UR6, 0x1, URZ ;  /* 0x0000000106067899 */ /* 0x000fe200080006ff */
[----:B------:R-:W-:Y:S01]  /*0d10*/  ELECT P0, URZ, PT ;  /* 0x0000000000ff782f */ /* 0x000fe20003800000 */
[----:B------:R-:W1:Y:S10]  /*0d20*/  FENCE.VIEW.ASYNC.S ;  /* 0x00000000000073c6 */ /* 0x000e740000000000 */
[----:B-1----:R1:W4:Y:S01]  /*0d30*/  SYNCS.EXCH.64 URZ, [UR4+0x100], UR6 ;  /* 0x0001000604ff75b2 */ /* 0x0023220008000100 */
[----:B------:R1:W2:Y:S01]  /*0d40*/  SYNCS.EXCH.64 URZ, [UR4+0x110], UR6 ;  /* 0x0001100604ff75b2 */ /* 0x0002a20008000100 */
[----:B------:R1:W3:Y:S01]  /*0d50*/  SYNCS.EXCH.64 URZ, [UR4+0x108], UR6 ;  /* 0x0001080604ff75b2 */ /* 0x0002e20008000100 */
[----:B------:R1:W1:Y:S01]  /*0d60*/  SYNCS.EXCH.64 URZ, [UR4+0x118], UR6 ;  /* 0x0001180604ff75b2 */ /* 0x0002620008000100 */
[----:B------:R-:W-:Y:S01]  /*0d70*/  NOP ;  /* 0x0000000000007918 */ /* 0x000fe20000000000 */
.L_x_14:
[----:B-123--:R-:W1:Y:S01]  /*0d80*/  LDCU UR4, c[0x0][0x36c] ;  /* 0x00006d80ff0477ac */ /* 0x00ee620008000800 */
[----:B------:R-:W-:Y:S01]  /*0d90*/  ISETP.NE.OR P3, PT, R0, 0x2, !P3 ;  /* 0x000000020000780c */ /* 0x000fe20005f65670 */
[----:B------:R-:W-:Y:S01]  /*0da0*/  NOP ;  /* 0x0000000000007918 */ /* 0x000fe20000000000 */
[----:B------:R-:W-:Y:S01]  /*0db0*/  LOP3.LUT R0, R55, 0x1f, RZ, 0xc0, !PT ;  /* 0x0000001f37007812 */ /* 0x000fe200078ec0ff */
[----:B------:R-:W-:Y:S02]  /*0dc0*/  UISETP.NE.AND UP4, UPT, UR18, URZ, UPT ;  /* 0x000000ff1200728c */ /* 0x000fe4000bf85270 */
[----:B-1----:R-:W-:-:S09]  /*0dd0*/  UISETP.EQ.U32.AND UP6, UPT, UR4, 0x1, UPT ;  /* 0x000000010400788c */ /* 0x002fd2000bfc2070 */
[----:B------:R-:W-:Y:S05]  /*0de0*/  BRA.U !UP6, `(.L_x_15) ;  /* 0x000000010e087547 */ /* 0x000fea000b800000 */
[----:B----4-:R-:W-:Y:S01]  /*0df0*/  UCGABAR_ARV ;  /* 0x00000000000079c7 */ /* 0x010fe20008000000 */
[----:B------:R-:W-:Y:S05]  /*0e00*/  BRA `(.L_x_16) ;  /* 0x0000000000047947 */ /* 0x000fea0003800000 */
.L_x_15:
[----:B----4-:R-:W-:Y:S01]  /*0e10*/  NOP ;  /* 0x0000000000007918 */ /* 0x010fe20000000000 */
.L_x_16:
[----:B------:R-:W1:Y:S01]  /*0e20*/  S2UR UR26, SR_CTAID.X ;  /* 0x00000000001a79c3 */ /* 0x000e620000002500 */
[----:B------:R-:W-:-:S05]  /*0e30*/  CS2R.32 R48, SR_CgaSize ;  /* 0x0000000000307805 */ /* 0x000fca0000008a00 */
[----:B------:R-:W-:-:S05]  /*0e40*/  IMAD R48, R48, -0xa0, RZ ;  /* 0xffffff6030307824 */ /* 0x000fca00078e02ff */
[----:B------:R-:W-:-:S14]  /*0e50*/  R2UR UR5, R48 ;  /* 0x00000000300572ca */ /* 0x000fdc00000e0000 */
[----:B------:R-:W2:Y:S01]  /*0e60*/  LDCU UR5, c[0x0][UR5+0x2b0] ;  /* 0x00005600050577ac */ /* 0x000ea20008000800 */
[----:B------:R-:W-:-:S05]  /*0e70*/  CS2R.32 R48, SR_CgaSize ;  /* 0x0000000000307805 */ /* 0x000fca0000008a00 */
[----:B------:R-:W-:-:S05]  /*0e80*/  IMAD R48, R48, -0xa0, RZ ;  /* 0xffffff6030307824 */ /* 0x000fca00078e02ff */
[----:B------:R-:W-:-:S14]  /*0e90*/  R2UR UR4, R48 ;  /* 0x00000000300472ca */ /* 0x000fdc00000e0000 */
[----:B------:R-:W3:Y:S01]  /*0ea0*/  LDCU UR4, c[0x0][UR4+0x2b4] ;  /* 0x00005680040477ac */ /* 0x000ee20008000800 */
[----:B------:R-:W4:Y:S01]  /*0eb0*/  S2UR UR27, SR_CTAID.Y ;  /* 0x00000000001b79c3 */ /* 0x000f220000002600 */
[----:B------:R-:W-:-:S05]  /*0ec0*/  CS2R.32 R48, SR_CgaSize ;  /* 0x0000000000307805 */ /* 0x000fca0000008a00 */
[----:B------:R-:W-:-:S05]  /*0ed0*/  IMAD R48, R48, -0xa0, RZ ;  /* 0xffffff6030307824 */ /* 0x000fca00078e02ff */
[----:B------:R-:W-:-:S14]  /*0ee0*/  R2UR UR6, R48 ;  /* 0x00000000300672ca */ /* 0x000fdc00000e0000 */
[----:B------:R-:W3:Y:S01]  /*0ef0*/  LDCU UR6, c[0x0][UR6+0x2a0] ;  /* 0x00005400060677ac */ /* 0x000ee20008000800 */
[----:B------:R-:W-:-:S05]  /*0f00*/  CS2R.32 R48, SR_CgaSize ;  /* 0x0000000000307805 */ /* 0x000fca0000008a00 */
[----:B------:R-:W-:-:S05]  /*0f10*/  IMAD R48, R48, -0xa0, RZ ;  /* 0xffffff6030307824 */ /* 0x000fca00078e02ff */
[----:B------:R-:W-:-:S14]  /*0f20*/  R2UR UR7, R48 ;  /* 0x00000000300772ca */ /* 0x000fdc00000e0000 */
[----:B------:R-:W3:Y:S01]  /*0f30*/  LDCU UR7, c[0x0][UR7+0x2a4] ;  /* 0x00005480070777ac */ /* 0x000ee20008000800 */
[----:B------:R-:W-:Y:S01]  /*0f40*/  USHF.L.U32 UR23, UR54, 0xa, URZ ;  /* 0x0000000a36177899 */ /* 0x000fe200080006ff */
[----:B------:R-:W3:Y:S01]  /*0f50*/  LDCU UR19, c[0x0][0xb24] ;  /* 0x00016480ff1377ac */ /* 0x000ee20008000800 */
[----:B------:R-:W3:Y:S01]  /*0f60*/  LDCU UR42, c[0x0][0xb24] ;  /* 0x00016480ff2a77ac */ /* 0x000ee20008000800 */
[----:B-1----:R-:W-:Y:S01]  /*0f70*/  I2FP.F32.U32 R3, UR26 ;  /* 0x0000001a00037c45 */ /* 0x002fe20008201000 */
[----:B------:R-:W1:Y:S04]  /*0f80*/  LDCU UR22, c[0x0][0xb30] ;  /* 0x00016600ff1677ac */ /* 0x000e680008000800 */
[----:B--2---:R-:W-:Y:S01]  /*0f90*/  FMUL R3, R3, UR5 ;  /* 0x0000000503037c20 */ /* 0x004fe20008400000 */
[----:B------:R-:W-:Y:S01]  /*0fa0*/  ULOP3.LUT UR23, UR23, 0xc00, URZ, 0xc0, !UPT ;  /* 0x00000c0017177892 */ /* 0x000fe2000f8ec0ff */
[----:B----4-:R-:W-:-:S04]  /*0fb0*/  I2FP.F32.U32 R2, UR27 ;  /* 0x0000001b00027c45 */ /* 0x010fc80008201000 */
[----:B------:R-:W2:Y:S01]  /*0fc0*/  F2I.U32.TRUNC.NTZ R3, R3 ;  /* 0x0000000300037305 */ /* 0x000ea2000020f000 */
[----:B---3--:R-:W-:-:S07]  /*0fd0*/  FMUL R2, R2, UR4 ;  /* 0x0000000402027c20 */ /* 0x008fce0008400000 */
[----:B------:R-:W3:Y:S01]  /*0fe0*/  F2I.U32.TRUNC.NTZ R2, R2 ;  /* 0x0000000200027305 */ /* 0x000ee2000020f000 */
[----:B--2---:R-:W-:Y:S02]  /*0ff0*/  R2UR UR5, R3 ;  /* 0x00000000030572ca */ /* 0x004fe400000e0000 */
[----:B---3--:R-:W-:Y:S02]  /*1000*/  R2UR UR4, R2 ;  /* 0x00000000020472ca */ /* 0x008fe400000e0000 */
[----:B------:R-:W-:-:S09]  /*1010*/  PRMT R2, RZ, 0x7610, R2 ;  /* 0x00007610ff027816 */ /* 0x000fd20000000002 */
[----:B------:R-:W-:-:S04]  /*1020*/  UIADD3 UR5, UPT, UPT, -UR5, URZ, URZ ;  /* 0x000000ff05057290 */ /* 0x000fc8000fffe1ff */
[----:B------:R-:W-:Y:S02]  /*1030*/  UIMAD UR5, UR6, UR5, UR26 ;  /* 0x00000005060572a4 */ /* 0x000fe4000f8e021a */
[----:B------:R-:W-:-:S04]  /*1040*/  UIADD3 UR4, UPT, UPT, -UR4, URZ, URZ ;  /* 0x000000ff04047290 */ /* 0x000fc8000fffe1ff */
[----:B------:R-:W-:Y:S01]  /*1050*/  IMAD.U32 R48, RZ, RZ, UR5 ;  /* 0x00000005ff307e24 */ /* 0x000fe2000f8e00ff */
[----:B------:R-:W-:-:S06]  /*1060*/  UIMAD UR4, UR7, UR4, UR27 ;  /* 0x00000004070472a4 */ /* 0x000fcc000f8e021b */
[----:B------:R-:W-:Y:S01]  /*1070*/  IMAD.U32 R47, RZ, RZ, UR4 ;  /* 0x00000004ff2f7e24 */ /* 0x000fe2000f8e00ff */
[----:B-1----:R-:W-:Y:S06]  /*1080*/  BRA.U UP4, `(.L_x_17) ;  /* 0x0000000104487547 */ /* 0x002fec000b800000 */
[----:B------:R-:W-:Y:S02]  /*1090*/  R2UR UR4, R47 ;  /* 0x000000002f0472ca */ /* 0x000fe400000e0000 */
[----:B------:R-:W-:-:S11]  /*10a0*/  R2UR UR8, R48 ;  /* 0x00000000300872ca */ /* 0x000fd600000e0000 */
[----:B------:R-:W-:Y:S02]  /*10b0*/  UISETP.NE.AND UP0, UPT, UR4, URZ, UPT ;  /* 0x000000ff0400728c */ /* 0x000fe4000bf05270 */
[----:B------:R-:W-:Y:S02]  /*10c0*/  UISETP.NE.AND UP2, UPT, UR8, 0x1, UPT ;  /* 0x000000010800788c */ /* 0x000fe4000bf45270 */
[----:B------:R-:W-:-:S04]  /*10d0*/  UISETP.EQ.OR UP0, UPT, UR8, URZ, !UP0 ;  /* 0x000000ff0800728c */ /* 0x000fc8000c702670 */
[----:B------:R-:W-:Y:S02]  /*10e0*/  USEL UR7, URZ, 0x1, !UP0 ;  /* 0x00000001ff077887 */ /* 0x000fe4000c000000 */
[----:B------:R-:W-:-:S04]  /*10f0*/  UISETP.NE.AND UP0, UPT, UR4, URZ, UPT ;  /* 0x000000ff0400728c */ /* 0x000fc8000bf05270 */
[----:B------:R-:W-:-:S04]  /*1100*/  USEL UR4, URZ, 0x2, UP0 ;  /* 0x00000002ff047887 */ /* 0x000fc80008000000 */
[----:B------:R-:W-:Y:S02]  /*1110*/  USEL UR6, UR4, 0x2, UP2 ;  /* 0x0000000204067887 */ /* 0x000fe40009000000 */
[----:B------:R-:W-:Y:S02]  /*1120*/  USEL UR4, URZ, 0x4, UP0 ;  /* 0x00000004ff047887 */ /* 0x000fe40008000000 */
[----:B------:R-:W-:-:S04]  /*1130*/  UISETP.NE.AND UP2, UPT, UR8, 0x2, UPT ;  /* 0x000000020800788c */ /* 0x000fc8000bf45270 */
[----:B------:R-:W-:Y:S02]  /*1140*/  USEL UR5, UR4, 0x4, UP2 ;  /* 0x0000000404057887 */ /* 0x000fe40009000000 */
[----:B------:R-:W-:Y:S02]  /*1150*/  USEL UR4, URZ, 0x8, UP0 ;  /* 0x00000008ff047887 */ /* 0x000fe40008000000 */
[----:B------:R-:W-:Y:S02]  /*1160*/  UISETP.NE.AND UP0, UPT, UR8, 0x3, UPT ;  /* 0x000000030800788c */ /* 0x000fe4000bf05270 */
[----:B------:R-:W-:Y:S02]  /*1170*/  UIADD3 UR5, UPT, UPT, UR5, UR6, UR7 ;  /* 0x0000000605057290 */ /* 0x000fe4000fffe007 */
[----:B------:R-:W-:-:S04]  /*1180*/  USEL UR4, UR4, 0x8, UP0 ;  /* 0x0000000804047887 */ /* 0x000fc80008000000 */
[----:B------:R-:W-:-:S06]  /*1190*/  UIADD3 UR4, UPT, UPT, UR5, UR4, URZ ;  /* 0x0000000405047290 */ /* 0x000fcc000fffe0ff */
[----:B------:R-:W-:-:S07]  /*11a0*/  IMAD.U32 R2, RZ, RZ, UR4 ;  /* 0x00000004ff027e24 */ /* 0x000fce000f8e00ff */
.L_x_17:
[----:B------:R-:W1:Y:S01]  /*11b0*/  S2UR UR36, SR_CTAID.Z ;  /* 0x00000000002479c3 */ /* 0x000e620000002700 */
[----:B------:R-:W-:-:S09]  /*11c0*/  UISETP.GE.AND UP0, UPT, UR19, 0x1, UPT ;  /* 0x000000011300788c */ /* 0x000fd2000bf06270 */
[----:B------:R-:W-:Y:S05]  /*11d0*/  BRA.U !UP0, `(.L_x_18) ;  /* 0x0000000108d07547 */ /* 0x000fea000b800000 */
[----:B------:R-:W2:Y:S01]  /*11e0*/  LDCU UR20, c[0x0][0xb0c] ;  /* 0x00016180ff1477ac */ /* 0x000ea20008000800 */
[----:B------:R-:W3:Y:S01]  /*11f0*/  LDCU.128 UR12, c[0x0][0xb10] ;  /* 0x00016200ff0c77ac */ /* 0x000ee20008000c00 */
[----:B------:R-:W4:Y:S01]  /*1200*/  LDCU UR6, c[0x0][0x370] ;  /* 0x00006e00ff0677ac */ /* 0x000f220008000800 */
[----:B------:R-:W1:Y:S01]  /*1210*/  LDCU UR7, c[0x0][0x374] ;  /* 0x00006e80ff0777ac */ /* 0x000e620008000800 */
[----:B------:R-:W1:Y:S01]  /*1220*/  LDCU UR21, c[0x0][0xb20] ;  /* 0x00016400ff1577ac */ /* 0x000e620008000800 */
[----:B--2---:R-:W-:Y:S02]  /*1230*/  UISETP.NE.AND UP0, UPT, UR20, 0x1, UPT ;  /* 0x000000011400788c */ /* 0x004fe4000bf05270 */
[----:B---3--:R-:W-:Y:S01]  /*1240*/  UIMAD.WIDE.U32 UR4, UR26, UR12, URZ ;  /* 0x0000000c1a0472a5 */ /* 0x008fe2000f8e00ff */
[----:B------:R-:W2:Y:S01]  /*1250*/  LDCU.64 UR8, c[0x0][0xb28] ;  /* 0x00016500ff0877ac */ /* 0x000ea20008000a00 */
[----:B----4-:R-:W-:Y:S02]  /*1260*/  UIMAD.WIDE.U32 UR10, UR6, UR12, URZ ;  /* 0x0000000c060a72a5 */ /* 0x010fe4000f8e00ff */
[----:B------:R-:W-:-:S02]  /*1270*/  USHF.R.U32.HI UR5, URZ, UR13, UR5 ;  /* 0x0000000dff057299 */ /* 0x000fc40008011605 */
[----:B------:R-:W-:Y:S02]  /*1280*/  UISETP.NE.AND UP2, UPT, UR19, 0x1, UPT ;  /* 0x000000011300788c */ /* 0x000fe4000bf45270 */
[----:B------:R-:W-:Y:S01]  /*1290*/  USEL UR5, UR26, UR5, !UP0 ;  /* 0x000000051a057287 */ /* 0x000fe2000c000000 */
[----:B------:R-:W-:Y:S01]  /*12a0*/  UMOV UR10, UR11 ;  /* 0x0000000b000a7c82 */ /* 0x000fe20008000000 */
[----:B------:R-:W-:Y:S02]  /*12b0*/  UIMAD.WIDE.U32 UR16, UR27, UR15, URZ ;  /* 0x0000000f1b1072a5 */ /* 0x000fe4000f8e00ff */
[----:B------:R-:W-:Y:S02]  /*12c0*/  @UP0 USHF.R.U32.HI UR6, URZ, UR13, UR10 ;  /* 0x0000000dff060299 */ /* 0x000fe4000801160a */
[----:B------:R-:W-:Y:S02]  /*12d0*/  UISETP.NE.AND UP0, UPT, UR14, 0x1, UPT ;  /* 0x000000010e00788c */ /* 0x000fe4000bf05270 */
[----:B-1----:R-:W-:-:S02]  /*12e0*/  UIMAD.WIDE.U32 UR10, UR7, UR15, URZ ;  /* 0x0000000f070a72a5 */ /* 0x002fc4000f8e00ff */
[----:B--2---:R-:W-:Y:S01]  /*12f0*/  UIMAD.WIDE.U32 UR12, UR6, UR8, URZ ;  /* 0x00000008060c72a5 */ /* 0x004fe2000f8e00ff */
[----:B------:R-:W-:Y:S02]  /*1300*/  UMOV UR4, UR17 ;  /* 0x0000001100047c82 */ /* 0x000fe40008000000 */
[----:B------:R-:W-:Y:S02]  /*1310*/  USHF.R.U32.HI UR4, URZ, UR21, UR4 ;  /* 0x00000015ff047299 */ /* 0x000fe40008011604 */
[----:B------:R-:W-:Y:S02]  /*1320*/  UMOV UR10, UR11 ;  /* 0x0000000b000a7c82 */ /* 0x000fe40008000000 */
[----:B------:R-:W-:Y:S01]  /*1330*/  UMOV UR12, UR13 ;  /* 0x0000000d000c7c82 */ /* 0x000fe20008000000 */
[----:B------:R-:W-:Y:S02]  /*1340*/  @UP0 USHF.R.U32.HI UR7, URZ, UR21, UR10 ;  /* 0x00000015ff070299 */ /* 0x000fe4000801160a */
[----:B------:R-:W-:-:S02]  /*1350*/  USEL UR4, UR27, UR4, !UP0 ;  /* 0x000000041b047287 */ /* 0x000fc4000c000000 */
[----:B------:R-:W-:Y:S02]  /*1360*/  UIMAD.WIDE.U32 UR10, UR7, UR8, URZ ;  /* 0x00000008070a72a5 */ /* 0x000fe4000f8e00ff */
[----:B------:R-:W-:Y:S02]  /*1370*/  @UP2 USHF.R.U32.HI UR6, URZ, UR9, UR12 ;  /* 0x00000009ff062299 */ /* 0x000fe4000801160c */
[----:B------:R-:W-:-:S03]  /*1380*/  UIMAD.WIDE.U32 UR12, UR4, UR8, URZ ;  /* 0x00000008040c72a5 */ /* 0x000fc6000f8e00ff */
[----:B------:R-:W-:Y:S02]  /*1390*/  UMOV UR10, UR11 ;  /* 0x0000000b000a7c82 */ /* 0x000fe40008000000 */
[----:B------:R-:W-:Y:S02]  /*13a0*/  @UP2 USHF.R.U32.HI UR7, URZ, UR9, UR10 ;  /* 0x00000009ff072299 */ /* 0x000fe4000801160a */
[----:B------:R-:W-:Y:S02]  /*13b0*/  UIMAD UR10, UR6, UR19, URZ ;  /* 0x00000013060a72a4 */ /* 0x000fe4000f8e02ff */
[----:B------:R-:W-:-:S04]  /*13c0*/  UIMAD UR7, UR7, UR19, URZ ;  /* 0x00000013070772a4 */ /* 0x000fc8000f8e02ff */
[----:B------:R-:W-:-:S03]  /*13d0*/  UISETP.GE.AND UP0, UPT, UR4, UR7, UPT ;  /* 0x000000070400728c */ /* 0x000fc6000bf06270 */
[----:B------:R-:W-:Y:S01]  /*13e0*/  UMOV UR7, UR13 ;  /* 0x0000000d00077c82 */ /* 0x000fe20008000000 */
[----:B------:R-:W-:Y:S02]  /*13f0*/  UISETP.GE.OR UP0, UPT, UR5, UR10, UP0 ;  /* 0x0000000a0500728c */ /* 0x000fe40008706670 */
[----:B------:R-:W-:Y:S02]  /*1400*/  UIMAD.WIDE.U32 UR10, UR5, UR8, URZ ;  /* 0x00000008050a72a5 */ /* 0x000fe4000f8e00ff */
[----:B------:R-:W-:Y:S02]  /*1410*/  USHF.R.U32.HI UR7, URZ, UR9, UR7 ;  /* 0x00000009ff077299 */ /* 0x000fe40008011607 */
[----:B------:R-:W-:Y:S02]  /*1420*/  UIADD3 UR10, UPT, UPT, -UR4, URZ, URZ ;  /* 0x000000ff040a7290 */ /* 0x000fe4000fffe1ff */
[----:B------:R-:W-:Y:S02]  /*1430*/  USEL UR7, UR4, UR7, !UP2 ;  /* 0x0000000704077287 */ /* 0x000fe4000d000000 */
[----:B------:R-:W-:Y:S01]  /*1440*/  UIMAD UR10, UR14, UR10, UR27 ;  /* 0x0000000a0e0a72a4 */ /* 0x000fe2000f8e021b */
[----:B------:R-:W-:Y:S01]  /*1450*/  @!UP0 UMOV UR8, UR11 ;  /* 0x0000000b00088c82 */ /* 0x000fe20008000000 */
[----:B------:R-:W-:-:S02]  /*1460*/  UIADD3 UR11, UPT, UPT, -UR5, URZ, URZ ;  /* 0x000000ff050b7290 */ /* 0x000fc4000fffe1ff */
[----:B------:R-:W-:Y:S02]  /*1470*/  @!UP0 USHF.R.U32.HI UR8, URZ, UR9, UR8 ;  /* 0x00000009ff088299 */ /* 0x000fe40008011608 */
[----:B------:R-:W-:Y:S02]  /*1480*/  UIADD3 UR9, UPT, UPT, -UR7, URZ, URZ ;  /* 0x000000ff07097290 */ /* 0x000fe4000fffe1ff */
[----:B------:R-:W-:Y:S02]  /*1490*/  @!UP0 USEL UR8, UR5, UR8, !UP2 ;  /* 0x0000000805088287 */ /* 0x000fe4000d000000 */
[----:B------:R-:W-:Y:S02]  /*14a0*/  UIMAD UR9, UR19, UR9, UR4 ;  /* 0x00000009130972a4 */ /* 0x000fe4000f8e0204 */
[----:B------:R-:W-:Y:S02]  /*14b0*/  @!UP0 UIADD3 UR7, UPT, UPT, UR7, -UR8, URZ ;  /* 0x8000000807078290 */ /* 0x000fe4000fffe0ff */
[----:B------:R-:W-:-:S02]  /*14c0*/  @!UP0 UIMAD UR6, UR9, UR6, UR8 ;  /* 0x00000006090682a4 */ /* 0x000fc4000f8e0208 */
[----:B------:R-:W-:Y:S02]  /*14d0*/  @!UP0 UIMAD UR4, UR7, UR19, UR5 ;  /* 0x00000013070482a4 */ /* 0x000fe4000f8e0205 */
[----:B------:R-:W-:Y:S02]  /*14e0*/  UIMAD UR26, UR20, UR11, UR26 ;  /* 0x0000000b141a72a4 */ /* 0x000fe4000f8e021a */
[----:B------:R-:W-:Y:S01]  /*14f0*/  UIMAD UR27, UR4, UR14, UR10 ;  /* 0x0000000e041b72a4 */ /* 0x000fe2000f8e020a */
[----:B------:R-:W-:Y:S02]  /*1500*/  @!UP0 UMOV UR5, UR6 ;  /* 0x0000000600058c82 */ /* 0x000fe40008000000 */
[----:B------:R-:W-:-:S12]  /*1510*/  UIMAD UR26, UR5, UR20, UR26 ;  /* 0x00000014051a72a4 */ /* 0x000fd8000f8e021a */
.L_x_18:
[----:B------:R-:W-:-:S09]  /*1520*/  UISETP.NE.AND UP0, UPT, UR22, 0x1, UPT ;  /* 0x000000011600788c */ /* 0x000fd2000bf05270 */
[----:B------:R-:W-:Y:S05]  /*1530*/  BRA.U UP0, `(.L_x_19) ;  /* 0x0000000100407547 */ /* 0x000fea000b800000 */
[----:B------:R-:W2:Y:S01]  /*1540*/  LDCU.128 UR8, c[0x0][0xb10] ;  /* 0x00016200ff0877ac */ /* 0x000ea20008000c00 */
[----:B------:R-:W3:Y:S01]  /*1550*/  LDCU UR12, c[0x0][0xb0c] ;  /* 0x00016180ff0c77ac */ /* 0x000ee20008000800 */
[----:B------:R-:W4:Y:S01]  /*1560*/  LDCU UR13, c[0x0][0xb20] ;  /* 0x00016400ff0d77ac */ /* 0x000f220008000800 */
[----:B--2---:R-:W-:Y:S02]  /*1570*/  UIMAD.WIDE.U32 UR4, UR26, UR8, URZ ;  /* 0x000000081a0472a5 */ /* 0x004fe4000f8e00ff */
[----:B------:R-:W-:Y:S02]  /*1580*/  UIMAD.WIDE.U32 UR6, UR27, UR11, URZ ;  /* 0x0000000b1b0672a5 */ /* 0x000fe4000f8e00ff */
[----:B---3--:R-:W-:Y:S02]  /*1590*/  UISETP.NE.AND UP0, UPT, UR12, 0x1, UPT ;  /* 0x000000010c00788c */ /* 0x008fe4000bf05270 */
[----:B------:R-:W-:-:S03]  /*15a0*/  USHF.R.U32.HI UR5, URZ, UR9, UR5 ;  /* 0x00000009ff057299 */ /* 0x000fc60008011605 */
[----:B------:R-:W-:Y:S01]  /*15b0*/  UMOV UR4, UR7 ;  /* 0x0000000700047c82 */ /* 0x000fe20008000000 */
[----:B------:R-:W-:Y:S02]  /*15c0*/  USEL UR5, UR26, UR5, !UP0 ;  /* 0x000000051a057287 */ /* 0x000fe4000c000000 */
[----:B------:R-:W-:Y:S02]  /*15d0*/  UISETP.NE.AND UP0, UPT, UR10, 0x1, UPT ;  /* 0x000000010a00788c */ /* 0x000fe4000bf05270 */
[----:B----4-:R-:W-:-:S04]  /*15e0*/  USHF.R.U32.HI UR4, URZ, UR13, UR4 ;  /* 0x0000000dff047299 */ /* 0x010fc80008011604 */
[----:B------:R-:W-:-:S04]  /*15f0*/  USEL UR4, UR27, UR4, !UP0 ;  /* 0x000000041b047287 */ /* 0x000fc8000c000000 */
[----:B------:R-:W-:Y:S02]  /*1600*/  UIADD3 UR6, UPT, UPT, UR5, -UR4, URZ ;  /* 0x8000000405067290 */ /* 0x000fe4000fffe0ff */
[----:B------:R-:W-:Y:S02]  /*1610*/  UIADD3 UR4, UPT, UPT, -UR5, UR4, URZ ;  /* 0x0000000405047290 */ /* 0x000fe4000fffe1ff */
[----:B------:R-:W-:Y:S02]  /*1620*/  UIMAD UR27, UR6, UR10, UR27 ;  /* 0x0000000a061b72a4 */ /* 0x000fe4000f8e021b */
[----:B------:R-:W-:-:S12]  /*1630*/  UIMAD UR26, UR4, UR12, UR26 ;  /* 0x0000000c041a72a4 */ /* 0x000fd8000f8e021a */
.L_x_19:
[----:B------:R-:W-:Y:S01]  /*1640*/  UISETP.NE.AND UP0, UPT, UR18, 0x2, UPT ;  /* 0x000000021200788c */ /* 0x000fe2000bf05270 */
[----:B------:R-:W-:Y:S09]  /*1650*/  BRA.U !UP6, `(.L_x_20) ;  /* 0x000000010e0c7547 */ /* 0x000ff2000b800000 */
[----:B------:R-:W-:Y:S01]  /*1660*/  UCGABAR_WAIT ;  /* 0x0000000000007dc7 */ /* 0x000fe20008000000 */
[----:B------:R-:W-:Y:S01]  /*1670*/  CCTL.IVALL ;  /* 0x00000000ff00798f */ /* 0x000fe20002000000 */
[----:B------:R-:W-:Y:S05]  /*1680*/  BRA `(.L_x_21) ;  /* 0x0000000000047947 */ /* 0x000fea0003800000 */
.L_x_20:
[----:B------:R-:W-:Y:S06]  /*1690*/  BAR.SYNC.DEFER_BLOCKING 0x0 ;  /* 0x0000000000007b1d */ /* 0x000fec0000010000 */
.L_x_21:
[----:B------:R-:W-:Y:S05]  /*16a0*/  BRA.U UP0, `(.L_x_22) ;  /* 0x0000001500707547 */ /* 0x000fea000b800000 */
[----:B------:R-:W2:Y:S01]  /*16b0*/  LDCU UR6, c[0x0][0x38c] ;  /* 0x00007180ff0677ac */ /* 0x000ea20008000800 */
[----:B------:R-:W-:Y:S01]  /*16c0*/  PLOP3.LUT P1, PT, PT, PT, UP3, 0x80, 0x8 ;  /* 0x000000000008781c */ /* 0x000fe20003f2f038 */
[----:B------:R-:W-:Y:S01]  /*16d0*/  IMAD.MOV.U32 R12, RZ, RZ, 0x1 ;  /* 0x00000001ff0c7424 */ /* 0x000fe200078e00ff */
[----:B------:R-:W-:Y:S01]  /*16e0*/  ISETP.EQ.OR P2, PT, R0, RZ, P3 ;  /* 0x000000ff0000720c */ /* 0x000fe20001f42670 */
[----:B------:R-:W-:Y:S01]  /*16f0*/  UISETP.NE.AND UP1, UPT, UR18, URZ, UPT ;  /* 0x000000ff1200728c */ /* 0x000fe2000bf25270 */
[----:B------:R-:W-:Y:S01]  /*1700*/  PLOP3.LUT P1, PT, P1, PT, PT, 0x8, 0x80 ;  /* 0x000000000080781c */ /* 0x000fe20000f2e170 */
[----:B------:R-:W-:Y:S01]  /*1710*/  USEL UR29, URZ, 0x1, UP5 ;  /* 0x00000001ff1d7887 */ /* 0x000fe2000a800000 */
[----:B------:R-:W-:Y:S01]  /*1720*/  CS2R R10, SRZ ;  /* 0x00000000000a7805 */ /* 0x000fe2000001ff00 */
[----:B------:R-:W-:Y:S01]  /*1730*/  IMAD.MOV.U32 R9, RZ, RZ, RZ ;  /* 0x000000ffff097224 */ /* 0x000fe200078e00ff */
[----:B------:R-:W3:Y:S01]  /*1740*/  LDCU UR44, c[0x0][0x370] ;  /* 0x00006e00ff2c77ac */ /* 0x000ee20008000800 */
[----:B------:R-:W-:Y:S01]  /*1750*/  IMAD.MOV.U32 R8, RZ, RZ, 0x1 ;  /* 0x00000001ff087424 */ /* 0x000fe200078e00ff */
[----:B------:R-:W4:Y:S01]  /*1760*/  LDCU.64 UR38, c[0x0][0x348] ;  /* 0x00006900ff2677ac */ /* 0x000f220008000a00 */
[----:B------:R-:W-:-:S02]  /*1770*/  USHF.R.U32.HI UR48, URZ, 0x6, UR23 ;  /* 0x00000006ff307899 */ /* 0x000fc40008011617 */
[----:B--2---:R-:W-:Y:S02]  /*1780*/  UIADD3 UR5, UPT, UPT, UR6, 0x7f, URZ ;  /* 0x0000007f06057890 */ /* 0x004fe4000fffe0ff */
[----:B------:R-:W-:Y:S02]  /*1790*/  UIADD3 UR49, UPT, UPT, UR6, 0xfe, URZ ;  /* 0x000000fe06317890 */ /* 0x000fe4000fffe0ff */
[----:B------:R-:W-:Y:S01]  /*17a0*/  USHF.R.S32.HI UR4, URZ, 0x1f, UR5 ;  /* 0x0000001fff047899 */ /* 0x000fe20008011405 */
[----:B------:R-:W2:Y:S03]  /*17b0*/  LDCU UR43, c[0x0][0x374] ;  /* 0x00006e80ff2b77ac */ /* 0x000ea60008000800 */
[----:B------:R-:W-:Y:S02]  /*17c0*/  ULEA.HI UR4, UR4, UR5, URZ, 0x7 ;  /* 0x0000000504047291 */ /* 0x000fe4000f8f38ff */
[----:B------:R-:W-:-:S02]  /*17d0*/  USEL UR29, UR29, 0x2, UP1 ;  /* 0x000000021d1d7887 */ /* 0x000fc40008800000 */
[----:B------:R-:W-:Y:S02]  /*17e0*/  USHF.R.S32.HI UR46, URZ, 0x7, UR4 ;  /* 0x00000007ff2e7899 */ /* 0x000fe40008011404 */
[----:B------:R-:W-:Y:S02]  /*17f0*/  UIADD3 UR4, UPT, UPT, UR6, -0x1, URZ ;  /* 0xffffffff06047890 */ /* 0x000fe4000fffe0ff */
[----:B------:R-:W-:Y:S02]  /*1800*/  UISETP.LT.U32.AND UP0, UPT, UR46, 0x6, UPT ;  /* 0x000000062e00788c */ /* 0x000fe4000bf01070 */
[----:B------:R-:W-:Y:S02]  /*1810*/  UISETP.GE.U32.AND UP2, UPT, UR4, -0xff, UPT ;  /* 0xffffff010400788c */ /* 0x000fe4000bf46070 */
[----:B------:R-:W-:Y:S01]  /*1820*/  USEL UR45, UR46, 0x6, UP0 ;  /* 0x000000062e2d7887 */ /* 0x000fe20008000000 */
[----:B------:R-:W-:-:S03]  /*1830*/  UMOV UR21, URZ ;  /* 0x000000ff00157c82 */ /* 0x000fc60008000000 */
[----:B------:R-:W-:Y:S02]  /*1840*/  UIADD3 UR22, UPT, UPT, UR45, -0x1, URZ ;  /* 0xffffffff2d167890 */ /* 0x000fe4000fffe0ff */
[----:B------:R-:W-:-:S03]  /*1850*/  UIADD3 UR47, UPT, UPT, UR46, -UR45, URZ ;  /* 0x8000002d2e2f7290 */ /* 0x000fc6000fffe0ff */
[----:B------:R-:W-:-:S04]  /*1860*/  @UP2 UIADD3 UR22, UPT, UPT, UR45, URZ, URZ ;  /* 0x000000ff2d162290 */ /* 0x000fc8000fffe0ff */
[----:B--234-:R-:W-:-:S12]  /*1870*/  UIADD3 UR22, UPT, UPT, UR22, 0x1, URZ ;  /* 0x0000000116167890 */ /* 0x01cfd8000fffe0ff */
.L_x_42:
[----:B------:R-:W-:Y:S01]  /*1880*/  UISETP.NE.AND UP0, UPT, UR54, URZ, UPT ;  /* 0x000000ff3600728c */ /* 0x000fe2000bf05270 */
[----:B------:R-:W2:Y:S08]  /*1890*/  S2UR UR54, SR_CgaCtaId ;  /* 0x00000000003679c3 */ /* 0x000eb00000008800 */
[----:B------:R-:W-:Y:S05]  /*18a0*/  BRA.U UP0, `(.L_x_23) ;  /* 0x0000000100347547 */ /* 0x000fea000b800000 */
[----:B------:R-:W3:Y:S01]  /*18b0*/  S2R R0, SR_CgaCtaId ;  /* 0x0000000000007919 */ /* 0x000ee20000008800 */
[----:B------:R-:W-:-:S04]  /*18c0*/  MOV R2, 0x400 ;  /* 0x0000040000027802 */ /* 0x000fc80000000f00 */
[----:B---3--:R-:W-:Y:S02]  /*18d0*/  LEA R0, R0, R2, 0x18 ;  /* 0x0000000200007211 */ /* 0x008fe400078ec0ff */
[----:B------:R-:W-:-:S03]  /*18e0*/  SHF.L.U32 R2, R8, 0x1f, RZ ;  /* 0x0000001f08027819 */ /* 0x000fc600000006ff */
[----:B------:R-:W-:-:S04]  /*18f0*/  IMAD R0, R9, 0x8, R0 ;  /* 0x0000000809007824 */ /* 0x000fc800078e0200 */
[----:B------:R-:W3:Y:S02]  /*1900*/  SYNCS.PHASECHK.TRANS64.TRYWAIT P0, [R0+URZ+0x110], R2 ;  /* 0x00011002000075a7 */ /* 0x000ee400080011ff */
[----:B---3--:R-:W-:Y:S05]  /*1910*/  @!P0 BRA `(.L_x_24) ;  /* 0x0000006000648947 */ /* 0x008fea0003800000 */
.L_x_124:
[----:B------:R-:W-:Y:S01]  /*1920*/  VIADD R9, R9, 0x1 ;  /* 0x0000000109097836 */ /* 0x000fe20000000000 */
[----:B------:R3:W-:Y:S04]  /*1930*/  SYNCS.ARRIVE.TRANS64.A1T0 RZ, [R0+URZ+0x100], RZ ;  /* 0x000100ff00ff79a7 */ /* 0x0007e800081000ff */
[----:B------:R-:W-:-:S04]  /*1940*/  ISETP.NE.AND P0, PT, R9, 0x2, PT ;  /* 0x000000020900780c */ /* 0x000fc80003f05270 */
[----:B------:R-:W-:Y:S02]  /*1950*/  SEL R9, R9, RZ, P0 ;  /* 0x000000ff09097207 */ /* 0x000fe40000000000 */
[----:B---3--:R-:W-:-:S04]  /*1960*/  SEL R0, RZ, 0x1, P0 ;  /* 0x00000001ff007807 */ /* 0x008fc80000000000 */
[----:B------:R-:W-:-:S07]  /*1970*/  LOP3.LUT R8, R8, R0, RZ, 0x3c, !PT ;  /* 0x0000000008087212 */ /* 0x000fce00078e3cff */
.L_x_23:
[----:B------:R-:W-:Y:S01]  /*1980*/  UMOV UR13, 0x400 ;  /* 0x00000400000d7882 */ /* 0x000fe20000000000 */
[----:B------:R-:W-:Y:S01]  /*1990*/  SHF.L.U32 R0, R12, 0x1f, RZ ;  /* 0x0000001f0c007819 */ /* 0x000fe200000006ff */
[----:B--2---:R-:W-:Y:S02]  /*19a0*/  ULEA UR13, UR54, UR13, 0x18 ;  /* 0x0000000d360d7291 */ /* 0x004fe4000f8ec0ff */
[----:B------:R-:W-:Y:S02]  /*19b0*/  UISETP.GE.U32.AND UP0, UPT, UR49, 0xff, UPT ;  /* 0x000000ff3100788c */ /* 0x000fe4000bf06070 */
[----:B------:R-:W-:Y:S02]  /*19c0*/  ULEA UR4, UR21, UR13, 0x3 ;  /* 0x0000000d15047291 */ /* 0x000fe4000f8e18ff */
[----:B------:R-:W-:Y:S02]  /*19d0*/  USHF.L.U32 UR35, UR26, 0x6, URZ ;  /* 0x000000061a237899 */ /* 0x000fe400080006ff */
[----:B------:R-:W-:Y:S01]  /*19e0*/  ULEA UR19, UR27, UR48, 0x6 ;  /* 0x000000301b137291 */ /* 0x000fe2000f8e30ff */
[----:B------:R-:W-:-:S04]  /*19f0*/  UMOV UR14, URZ ;  /* 0x000000ff000e7c82 */ /* 0x000fc80008000000 */
[----:B------:R2:W3:Y:S01]  /*1a00*/  SYNCS.PHASECHK.TRANS64.TRYWAIT P0, [UR4+0x30], R0 ;  /* 0x00003000ff0075a7 */ /* 0x0004e20008001104 */
[----:B------:R-:W-:Y:S06]  /*1a10*/  BRA.U !UP0, `(.L_x_25) ;  /* 0x0000000108f07547 */ /* 0x000fec000b800000 */
[----:B------:R-:W-:Y:S01]  /*1a20*/  UMOV UR15, URZ ;  /* 0x000000ff000f7c82 */ /* 0x000fe20008000000 */
[----:B------:R-:W-:-:S05]  /*1a30*/  UMOV UR4, UR21 ;  /* 0x0000001500047c82 */ /* 0x000fca0008000000 */
.L_x_31:
[----:B------:R-:W-:Y:S01]  /*1a40*/  ULEA UR33, UR4, UR13, 0x3 ;  /* 0x0000000d04217291 */ /* 0x000fe2000f8e18ff */
[----:B---3--:R-:W-:Y:S01]  /*1a50*/  @!P3 MOV R2, 0x8000 ;  /* 0x000080000002b802 */ /* 0x008fe20000000f00 */
[----:B-1-3--:R-:W-:Y:S10]  /*1a60*/  @P0 BRA `(.L_x_26) ;  /* 0x00000000000c0947 */ /* 0x00aff40003800000 */
[----:B------:R-:W-:-:S04]  /*1a70*/  SHF.L.U32 R3, R12, 0x1f, RZ ;  /* 0x0000001f0c037819 */ /* 0x000fc800000006ff */
[----:B------:R-:W3:Y:S02]  /*1a80*/  SYNCS.PHASECHK.TRANS64.TRYWAIT P0, [UR33+0x30], R3 ;  /* 0x00003003ff0075a7 */ /* 0x000ee40008001121 */
[----:B---3--:R-:W-:Y:S05]  /*1a90*/  @!P0 BRA `(.L_x_27) ;  /* 0x0000006000188947 */ /* 0x008fea0003800000 */
.L_x_26:
[----:B------:R3:W-:Y:S01]  /*1aa0*/  @!P3 SYNCS.ARRIVE.TRANS64 RZ, [UR33], R2 ;  /* 0x00000002ffffb9a7 */ /* 0x0007e20008000021 */
[----:B------:R-:W-:-:S04]  /*1ab0*/  ULOP3.LUT UR5, UR29, 0x2, URZ, 0xfc, !UPT ;  /* 0x000000021d057892 */ /* 0x000fc8000f8efcff */
[----:B------:R-:W-:-:S09]  /*1ac0*/  UISETP.NE.AND UP0, UPT, UR5, 0x2, UPT ;  /* 0x000000020500788c */ /* 0x000fd2000bf05270 */
[----:B------:R-:W-:Y:S05]  /*1ad0*/  BRA.U UP0, `(.L_x_28) ;  /* 0x0000000100047547 */ /* 0x000fea000b800000 */
[----:B-1----:R-:W-:Y:S05]  /*1ae0*/  BPT.TRAP 0x1 ;  /* 0x000000040000795c */ /* 0x002fea0000300000 */
.L_x_28:
[----:B------:R-:W-:Y:S04]  /*1af0*/  BSSY.RECONVERGENT B0, `(.L_x_29) ;  /* 0x0000003000007945 */ /* 0x000fe80003800200 */
[----:B------:R-:W-:Y:S05]  /*1b00*/  @P2 BRA `(.L_x_30) ;  /* 0x0000000000042947 */ /* 0x000fea0003800000 */
[----:B-1----:R-:W-:Y:S05]  /*1b10*/  BPT.TRAP 0x1 ;  /* 0x000000040000795c */ /* 0x002fea0000300000 */
.L_x_30:
[----:B-1----:R-:W-:Y:S05]  /*1b20*/  BSYNC.RECONVERGENT B0 ;  /* 0x0000000000007941 */ /* 0x002fea0003800200 */
.L_x_29:
[----:B------:R-:W-:Y:S02]  /*1b30*/  UIADD3 UR5, UPT, UPT, UR4, 0x1, URZ ;  /* 0x0000000104057890 */ /* 0x000fe4000fffe0ff */
[----:B------:R-:W-:Y:S02]  /*1b40*/  ULEA UR24, UR4, UR13, 0xe ;  /* 0x0000000d04187291 */ /* 0x000fe4000f8e70ff */
[----:B------:R-:W-:Y:S02]  /*1b50*/  UISETP.NE.AND UP0, UPT, UR5, 0x6, UPT ;  /* 0x000000060500788c */ /* 0x000fe4000bf05270 */
[----:B------:R-:W-:Y:S02]  /*1b60*/  ULEA UR8, UR4, UR23, 0xd ;  /* 0x0000001704087291 */ /* 0x000fe4000f8e68ff */
[----:B------:R-:W-:Y:S02]  /*1b70*/  USEL UR6, URZ, 0x1, UP0 ;  /* 0x00000001ff067887 */ /* 0x000fe40008000000 */
[----:B------:R-:W-:-:S02]  /*1b80*/  USEL UR21, UR5, URZ, UP0 ;  /* 0x000000ff05157287 */ /* 0x000fc40008000000 */
[----:B------:R-:W-:Y:S02]  /*1b90*/  UIADD3 UR4, UP0, UPT, UR38, 0x180, URZ ;  /* 0x0000018026047890 */ /* 0x000fe4000ff1e0ff */
[----:B------:R-:W-:Y:S01]  /*1ba0*/  ULEA UR5, UR21, UR13, 0x3 ;  /* 0x0000000d15057291 */ /* 0x000fe2000f8e18ff */
[----:B------:R-:W-:Y:S01]  /*1bb0*/  LOP3.LUT R12, R12, UR6, RZ, 0x3c, !PT ;  /* 0x000000060c0c7c12 */ /* 0x000fe2000f8e3cff */
[----:B------:R-:W-:Y:S02]  /*1bc0*/  USHF.L.U32 UR34, UR15, 0x7, URZ ;  /* 0x000000070f227899 */ /* 0x000fe400080006ff */
[----:B------:R-:W-:Y:S01]  /*1bd0*/  UIADD3 UR15, UPT, UPT, UR15, 0x1, URZ ;  /* 0x000000010f0f7890 */ /* 0x000fe2000fffe0ff */
[----:B--2---:R-:W-:Y:S01]  /*1be0*/  SHF.L.U32 R0, R12, 0x1f, RZ ;  /* 0x0000001f0c007819 */ /* 0x004fe200000006ff */
[----:B------:R-:W-:Y:S02]  /*1bf0*/  UIADD3 UR6, UP1, UPT, UR38, 0x80, URZ ;  /* 0x0000008026067890 */ /* 0x000fe4000ff3e0ff */
[----:B------:R-:W-:Y:S01]  /*1c00*/  ULEA UR8, UR8, UR13, 0x1 ;  /* 0x0000000d08087291 */ /* 0x000fe2000f8e08ff */
[----:B------:R4:W1:Y:S01]  /*1c10*/  SYNCS.PHASECHK.TRANS64.TRYWAIT P0, [UR5+0x30], R0 ;  /* 0x00003000ff0075a7 */ /* 0x0008620008001105 */
[----:B------:R-:W-:-:S02]  /*1c20*/  UIADD3.X UR5, UPT, UPT, URZ, UR39, URZ, UP0, !UPT ;  /* 0x00000027ff057290 */ /* 0x000fc400087fe4ff */
[----:B------:R-:W-:Y:S02]  /*1c30*/  UISETP.NE.AND UP0, UPT, UR15, UR22, UPT ;  /* 0x000000160f00728c */ /* 0x000fe4000bf05270 */
[----:B------:R-:W-:Y:S02]  /*1c40*/  UIADD3.X UR7, UPT, UPT, URZ, UR39, URZ, UP1, !UPT ;  /* 0x00000027ff077290 */ /* 0x000fe40008ffe4ff */
[----:B------:R-:W-:Y:S02]  /*1c50*/  UIADD3 UR32, UPT, UPT, UR24, 0x3400, URZ ;  /* 0x0000340018207890 */ /* 0x000fe4000fffe0ff */
[----:B------:R-:W-:Y:S02]  /*1c60*/  UIADD3 UR26, UPT, UPT, UR34, 0x40, URZ ;  /* 0x00000040221a7890 */ /* 0x000fe4000fffe0ff */
[----:B------:R-:W-:Y:S02]  /*1c70*/  UIADD3 UR24, UPT, UPT, UR24, 0x5400, URZ ;  /* 0x0000540018187890 */ /* 0x000fe4000fffe0ff */
[----:B------:R-:W-:-:S02]  /*1c80*/  UIADD3 UR16, UPT, UPT, UR8, 0x1b400, URZ ;  /* 0x0001b40008107890 */ /* 0x000fc4000fffe0ff */
[----:B------:R-:W-:Y:S01]  /*1c90*/  UIADD3 UR8, UPT, UPT, UR8, 0x1d400, URZ ;  /* 0x0001d40008087890 */ /* 0x000fe2000fffe0ff */
[----:B------:R-:W-:Y:S01]  /*1ca0*/  UMOV UR30, 0x0 ;  /* 0x00000000001e7882 */ /* 0x000fe20000000000 */
[----:B------:R-:W-:Y:S01]  /*1cb0*/  UMOV UR31, 0x10000000 ;  /* 0x10000000001f7882 */ /* 0x000fe20000000000 */
[----:B------:R-:W-:Y:S01]  /*1cc0*/  UMOV UR25, UR33 ;  /* 0x0000002100197c82 */ /* 0x000fe20008000000 */
[----:B------:R-:W-:Y:S01]  /*1cd0*/  UMOV UR27, UR35 ;  /* 0x00000023001b7c82 */ /* 0x000fe20008000000 */
[----:B------:R-:W-:Y:S01]  /*1ce0*/  UMOV UR28, UR36 ;  /* 0x00000024001c7c82 */ /* 0x000fe20008000000 */
[----:B------:R-:W-:Y:S01]  /*1cf0*/  UMOV UR14, 0xf0000 ;  /* 0x000f0000000e7882 */ /* 0x000fe20000000000 */
[----:B------:R-:W-:Y:S01]  /*1d00*/  UMOV UR17, UR33 ;  /* 0x0000002100117c82 */ /* 0x000fe20008000000 */
[----:B------:R-:W-:Y:S01]  /*1d10*/  UMOV UR20, UR36 ;  /* 0x0000002400147c82 */ /* 0x000fe20008000000 */
[----:B------:R-:W-:Y:S01]  /*1d20*/  UMOV UR18, UR34 ;  /* 0x0000002200127c82 */ /* 0x000fe20008000000 */
[----:B------:R-:W-:Y:S01]  /*1d30*/  UTMALDG.3D [UR32], [UR6], desc[UR30] ;  /* 0x00001e20060075b4 */ /* 0x000fe20008011000 */
[----:B------:R-:W-:Y:S01]  /*1d40*/  UMOV UR11, UR19 ;  /* 0x00000013000b7c82 */ /* 0x000fe20008000000 */
[----:B------:R-:W-:Y:S01]  /*1d50*/  UMOV UR12, UR36 ;  /* 0x00000024000c7c82 */ /* 0x000fe20008000000 */
[----:B------:R-:W-:Y:S01]  /*1d60*/  UMOV UR9, UR33 ;  /* 0x0000002100097c82 */ /* 0x000fe20008000000 */
[----:B------:R-:W-:Y:S01]  /*1d70*/  UMOV UR10, UR26 ;  /* 0x0000001a000a7c82 */ /* 0x000fe20008000000 */
[----:B------:R-:W-:Y:S01]  /*1d80*/  UTMALDG.3D [UR24], [UR6], desc[UR30] ;  /* 0x00001e18060075b4 */ /* 0x000fe20008011000 */
[----:B------:R-:W-:Y:S01]  /*1d90*/  UTMALDG.3D.MULTICAST [UR16], [UR4], UR14, desc[UR30] ;  /* 0x00001e10040073b4 */ /* 0x000fe2000801180e */
[----:B------:R2:W-:Y:S02]  /*1da0*/  UTMALDG.3D.MULTICAST [UR8], [UR4], UR14, desc[UR30] ;  /* 0x00001e08040073b4 */ /* 0x0005e4000801180e */
[----:B--2---:R-:W-:Y:S01]  /*1db0*/  UMOV UR14, UR22 ;  /* 0x00000016000e7c82 */ /* 0x004fe20008000000 */
[----:B------:R-:W-:Y:S01]  /*1dc0*/  UMOV UR4, UR21 ;  /* 0x0000001500047c82 */ /* 0x000fe20008000000 */
[----:B----4-:R-:W-:Y:S05]  /*1dd0*/  BRA.U UP0, `(.L_x_31) ;  /* 0xfffffffd00187547 */ /* 0x010fea000b83ffff */
.L_x_25:
[----:B------:R-:W-:Y:S01]  /*1de0*/  ULEA UR4, UR21, UR13, 0x3 ;  /* 0x0000000d15047291 */ /* 0x000fe2000f8e18ff */
[----:B--2---:R-:W-:Y:S01]  /*1df0*/  SHF.L.U32 R0, R12, 0x1f, RZ ;  /* 0x0000001f0c007819 */ /* 0x004fe200000006ff */
[----:B------:R-:W-:Y:S01]  /*1e00*/  @!P1 SYNCS.ARRIVE.TRANS64.A1T0 RZ, [UR13+0x98], RZ ;  /* 0x000098ffffff99a7 */ /* 0x000fe2000810000d */
[----:B------:R-:W-:-:S06]  /*1e10*/  UISETP.GT.AND UP0, UPT, UR46, UR45, UPT ;  /* 0x0000002d2e00728c */ /* 0x000fcc000bf04270 */
[----:B-1-3--:R1:W2:Y:S03]  /*1e20*/  SYNCS.PHASECHK.TRANS64.TRYWAIT P0, [UR4+0x30], R0 ;  /* 0x00003000ff0075a7 */ /* 0x00a2a60008001104 */
[----:B------:R-:W-:Y:S05]  /*1e30*/  BRA.U !UP0, `(.L_x_32) ;  /* 0x0000000108ec7547 */ /* 0x000fea000b800000 */
[----:B------:R-:W-:Y:S01]  /*1e40*/  UIADD3 UR15, UPT, UPT, UR47, UR14, URZ ;  /* 0x0000000e2f0f7290 */ /* 0x000fe2000fffe0ff */
[----:B------:R-:W-:-:S11]  /*1e50*/  UMOV UR4, UR21 ;  /* 0x0000001500047c82 */ /* 0x000fd60008000000 */
.L_x_38:
[----:B------:R-:W-:Y:S01]  /*1e60*/  ULEA UR33, UR4, UR13, 0x3 ;  /* 0x0000000d04217291 */ /* 0x000fe2000f8e18ff */
[----:B--2---:R-:W-:Y:S01]  /*1e70*/  @!P3 MOV R2, 0x8000 ;  /* 0x000080000002b802 */ /* 0x004fe20000000f00 */
[----:B--2-4-:R-:W-:Y:S10]  /*1e80*/  @P0 BRA `(.L_x_33) ;  /* 0x00000000000c0947 */ /* 0x014ff40003800000 */
[----:B------:R-:W-:-:S04]  /*1e90*/  SHF.L.U32 R3, R12, 0x1f, RZ ;  /* 0x0000001f0c037819 */ /* 0x000fc800000006ff */
[----:B------:R-:W2:Y:S02]  /*1ea0*/  SYNCS.PHASECHK.TRANS64.TRYWAIT P0, [UR33+0x30], R3 ;  /* 0x00003003ff0075a7 */ /* 0x000ea40008001121 */
[----:B--2---:R-:W-:Y:S05]  /*1eb0*/  @!P0 BRA `(.L_x_34) ;  /* 0x0000005c00288947 */ /* 0x004fea0003800000 */
.L_x_33:
[----:B------:R2:W-:Y:S01]  /*1ec0*/  @!P3 SYNCS.ARRIVE.TRANS64 RZ, [UR33], R2 ;  /* 0x00000002ffffb9a7 */ /* 0x0005e20008000021 */
[----:B------:R-:W-:-:S04]  /*1ed0*/  ULOP3.LUT UR5, UR29, 0x2, URZ, 0xfc, !UPT ;  /* 0x000000021d057892 */ /* 0x000fc8000f8efcff */
[----:B------:R-:W-:-:S09]  /*1ee0*/  UISETP.NE.AND UP0, UPT, UR5, 0x2, UPT ;  /* 0x000000020500788c */ /* 0x000fd2000bf05270 */
[----:B------:R-:W-:Y:S05]  /*1ef0*/  BRA.U UP0, `(.L_x_35) ;  /* 0x0000000100047547 */ /* 0x000fea000b800000 */
[----:B------:R-:W-:Y:S05]  /*1f00*/  BPT.TRAP 0x1 ;  /* 0x000000040000795c */ /* 0x000fea0000300000 */
.L_x_35:
[----:B------:R-:W-:Y:S04]  /*1f10*/  BSSY.RECONVERGENT B0, `(.L_x_36) ;  /* 0x0000003000007945 */ /* 0x000fe80003800200 */
[----:B------:R-:W-:Y:S05]  /*1f20*/  @P2 BRA `(.L_x_37) ;  /* 0x0000000000042947 */ /* 0x000fea0003800000 */
[----:B------:R-:W-:Y:S05]  /*1f30*/  BPT.TRAP 0x1 ;  /* 0x000000040000795c */ /* 0x000fea0000300000 */
.L_x_37:
[----:B------:R-:W-:Y:S05]  /*1f40*/  BSYNC.RECONVERGENT B0 ;  /* 0x0000000000007941 */ /* 0x000fea0003800200 */
.L_x_36:
        /* <DEDUP_REMOVED lines=11> */
[----:B-1----:R-:W-:Y:S01]  /*2000*/  SHF.L.U32 R0, R12, 0x1f, RZ ;  /* 0x0000001f0c007819 */ /* 0x002fe200000006ff */
[----:B------:R-:W-:Y:S02]  /*2010*/  UIADD3 UR6, UP1, UPT, UR38, 0x80, URZ ;  /* 0x0000008026067890 */ /* 0x000fe4000ff3e0ff */
[----:B------:R-:W-:Y:S01]  /*2020*/  ULEA UR8, UR8, UR13, 0x1 ;  /* 0x0000000d08087291 */ /* 0x000fe2000f8e08ff */
[----:B------:R3:W4:Y:S01]  /*2030*/  SYNCS.PHASECHK.TRANS64.TRYWAIT P0, [UR5+0x30], R0 ;  /* 0x00003000ff0075a7 */ /* 0x0007220008001105 */
        /* <DEDUP_REMOVED lines=16> */
[----:B------:R-:W-:Y:S01]  /*2140*/  UTMALDG.3D [UR32], [UR6], desc[UR30] ;  /* 0x00001e20060075b4 */ /* 0x000fe20008011000 */
[----:B------:R-:W-:Y:S01]  /*2150*/  UMOV UR18, UR34 ;  /* 0x0000002200127c82 */ /* 0x000fe20008000000 */
[----:B------:R-:W-:Y:S01]  /*2160*/  UMOV UR11, UR19 ;  /* 0x00000013000b7c82 */ /* 0x000fe20008000000 */
[----:B------:R-:W-:Y:S01]  /*2170*/  UMOV UR12, UR36 ;  /* 0x00000024000c7c82 */ /* 0x000fe20008000000 */
[----:B------:R-:W-:Y:S01]  /*2180*/  UMOV UR9, UR33 ;  /* 0x0000002100097c82 */ /* 0x000fe20008000000 */
[----:B------:R-:W-:Y:S01]  /*2190*/  UMOV UR10, UR26 ;  /* 0x0000001a000a7c82 */ /* 0x000fe20008000000 */
[----:B------:R-:W-:Y:S01]  /*21a0*/  UTMALDG.3D [UR24], [UR6], desc[UR30] ;  /* 0x00001e18060075b4 */ /* 0x000fe20008011000 */
[----:B------:R-:W-:Y:S01]  /*21b0*/  UTMALDG.3D.MULTICAST [UR16], [UR4], UR37, desc[UR30] ;  /* 0x00001e10040073b4 */ /* 0x000fe20008011825 */
[----:B------:R1:W-:Y:S02]  /*21c0*/  UTMALDG.3D.MULTICAST [UR8], [UR4], UR37, desc[UR30] ;  /* 0x00001e08040073b4 */ /* 0x0003e40008011825 */
[----:B-1----:R-:W-:Y:S01]  /*21d0*/  UMOV UR4, UR21 ;  /* 0x0000001500047c82 */ /* 0x002fe20008000000 */
[----:B---3--:R-:W-:Y:S05]  /*21e0*/  BRA.U UP0, `(.L_x_38) ;  /* 0xfffffffd001c7547 */ /* 0x008fea000b83ffff */
.L_x_32:
[C---:B------:R-:W-:Y:S01]  /*21f0*/  LEA R3, R11.reuse, UR13, 0x3 ;  /* 0x0000000d0b037c11 */ /* 0x040fe2000f8e18ff */
[----:B------:R-:W-:Y:S01]  /*2200*/  NOP ;  /* 0x0000000000007918 */ /* 0x000fe20000000000 */
[----:B-1----:R-:W-:Y:S02]  /*2210*/  SHF.L.U32 R0, R10, 0x1f, RZ ;  /* 0x0000001f0a007819 */ /* 0x002fe400000006ff */
[----:B------:R-:W-:Y:S02]  /*2220*/  LEA R4, R11, UR13, 0x4 ;  /* 0x0000000d0b047c11 */ /* 0x000fe4000f8e20ff */
[----:B--2-4-:R-:W1:Y:S02]  /*2230*/  SYNCS.PHASECHK.TRANS64.TRYWAIT P0, [R3+URZ+0xa0], R0 ;  /* 0x0000a000030075a7 */ /* 0x014e6400080011ff */
[----:B-1----:R-:W-:Y:S05]  /*2240*/  @!P0 BRA `(.L_x_39) ;  /* 0x00000058005c8947 */ /* 0x002fea0003800000 */
.L_x_127:
[----:B------:R-:W2:Y:S01]  /*2250*/  LDS.128 R4, [R4+0x130] ;  /* 0x0001300004047984 */ /* 0x000ea20000000c00 */
[----:B------:R-:W-:Y:S01]  /*2260*/  UISETP.GE.AND UP0, UPT, UR42, 0x1, UPT ;  /* 0x000000012a00788c */ /* 0x000fe2000bf06270 */
[----:B------:R-:W-:Y:S01]  /*2270*/  @!PT LDS RZ, [RZ] ;  /* 0x00000000fffff984 */ /* 0x000fe20000000800 */
[----:B------:R-:W-:Y:S01]  /*2280*/  @!PT LDS RZ, [RZ] ;  /* 0x00000000fffff984 */ /* 0x000fe20000000800 */
[----:B------:R-:W-:Y:S01]  /*2290*/  @!PT LDS RZ, [RZ] ;  /* 0x00000000fffff984 */ /* 0x000fe20000000800 */
[----:B------:R-:W-:Y:S01]  /*22a0*/  @!PT LDS RZ, [RZ] ;  /* 0x00000000fffff984 */ /* 0x000fe20000000800 */
[----:B------:R3:W-:Y:S06]  /*22b0*/  MEMBAR.ALL.CTA ;  /* 0x0000000000007992 */ /* 0x0007ec0000008000 */
[----:B---3--:R-:W3:Y:S01]  /*22c0*/  FENCE.VIEW.ASYNC.S ;  /* 0x00000000000073c6 */ /* 0x008ee20000000000 */
[----:B--2---:R-:W-:-:S13]  /*22d0*/  LOP3.LUT P0, RZ, R6, 0x1, RZ, 0xc0, !PT ;  /* 0x0000000106ff7812 */ /* 0x004fda000780c0ff */
[----:B---3--:R-:W-:Y:S01]  /*22e0*/  VOTEU.ANY UP1, P0 ;  /* 0x0000000000ff7886 */ /* 0x008fe20000020100 */
[----:B------:R-:W-:-:S13]  /*22f0*/  PLOP3.LUT P0, PT, PT, PT, UP1, 0x80, 0x8 ;  /* 0x000000000008781c */ /* 0x000fda0003f0f018 */
[----:B-1----:R-:W-:Y:S02]  /*2300*/  @P0 LOP3.LUT R0, R5, 0xffff, RZ, 0xc0, !PT ;  /* 0x0000ffff05000812 */ /* 0x002fe400078ec0ff */
[----:B------:R-:W-:Y:S02]  /*2310*/  @P0 MOV R2, R4 ;  /* 0x0000000400020202 */ /* 0x000fe40000000f00 */
[----:B------:R-:W-:Y:S01]  /*2320*/  @P0 R2UR UR5, R0 ;  /* 0x00000000000502ca */ /* 0x000fe200000e0000 */
[----:B------:R-:W-:Y:S01]  /*2330*/  VIADD R0, R3, 0xb0 ;  /* 0x000000b003007836 */ /* 0x000fe20000000000 */
[----:B------:R-:W-:Y:S02]  /*2340*/  @P0 SHF.R.U32.HI R4, RZ, 0x10, R5 ;  /* 0x00000010ff040819 */ /* 0x000fe40000011605 */
[----:B------:R-:W-:Y:S02]  /*2350*/  @P0 R2UR UR6, R2 ;  /* 0x00000000020602ca */ /* 0x000fe400000e0000 */
[----:B------:R-:W-:-:S02]  /*2360*/  PRMT R0, RZ, 0x654, R0 ;  /* 0x00000654ff007816 */ /* 0x000fc40000000000 */
[----:B------:R-:W-:Y:S02]  /*2370*/  @P0 R2UR UR4, R4 ;  /* 0x00000000040402ca */ /* 0x000fe400000e0000 */
[----:B------:R1:W-:Y:S03]  /*2380*/  SYNCS.ARRIVE.TRANS64.RED.A1T0 RZ, [R0+URZ], RZ ;  /* 0x000000ff00ff79a7 */ /* 0x0003e600081004ff */
[----:B------:R-:W-:-:S04]  /*2390*/  @UP1 UMOV UR40, UR5 ;  /* 0x0000000500281c82 */ /* 0x000fc80008000000 */
[----:B------:R-:W-:-:S04]  /*23a0*/  @UP1 UMOV UR41, UR6 ;  /* 0x0000000600291c82 */ /* 0x000fc80008000000 */
[----:B------:R-:W-:Y:S01]  /*23b0*/  @UP1 UMOV UR36, UR4 ;  /* 0x0000000400241c82 */ /* 0x000fe20008000000 */
[----:B------:R-:W-:Y:S05]  /*23c0*/  BRA.U !UP0, `(.L_x_40) ;  /* 0x0000000108d47547 */ /* 0x000fea000b800000 */
[----:B------:R-:W2:Y:S01]  /*23d0*/  LDCU.128 UR16, c[0x0][0xb10] ;  /* 0x00016200ff1077ac */ /* 0x000ea20008000c00 */
[----:B------:R-:W3:Y:S01]  /*23e0*/  LDCU UR12, c[0x0][0xb20] ;  /* 0x00016400ff0c77ac */ /* 0x000ee20008000800 */
[----:B------:R-:W4:Y:S01]  /*23f0*/  LDCU UR20, c[0x0][0xb0c] ;  /* 0x00016180ff1477ac */ /* 0x000f220008000800 */
[----:B------:R-:W1:Y:S01]  /*2400*/  LDCU.64 UR8, c[0x0][0xb28] ;  /* 0x00016500ff0877ac */ /* 0x000e620008000a00 */
[----:B------:R-:W-:Y:S02]  /*2410*/  UISETP.NE.AND UP3, UPT, UR42, 0x1, UPT ;  /* 0x000000012a00788c */ /* 0x000fe4000bf65270 */
[----:B--2---:R-:W-:Y:S02]  /*2420*/  UIMAD.WIDE.U32 UR6, UR43, UR19, URZ ;  /* 0x000000132b0672a5 */ /* 0x004fe4000f8e00ff */
[----:B------:R-:W-:Y:S02]  /*2430*/  UIMAD.WIDE.U32 UR4, UR44, UR16, URZ ;  /* 0x000000102c0472a5 */ /* 0x000fe4000f8e00ff */
[----:B------:R-:W-:-:S02]  /*2440*/  UISETP.NE.AND UP0, UPT, UR18, 0x1, UPT ;  /* 0x000000011200788c */ /* 0x000fc4000bf05270 */
[----:B------:R-:W-:Y:S01]  /*2450*/  UIMAD.WIDE.U32 UR24, UR40, UR19, URZ ;  /* 0x00000013281872a5 */ /* 0x000fe2000f8e00ff */
[----:B------:R-:W-:Y:S02]  /*2460*/  UMOV UR6, UR7 ;  /* 0x0000000700067c82 */ /* 0x000fe40008000000 */
[----:B------:R-:W-:Y:S01]  /*2470*/  UMOV UR4, UR5 ;  /* 0x0000000500047c82 */ /* 0x000fe20008000000 */
[----:B---3--:R-:W-:Y:S02]  /*2480*/  USHF.R.U32.HI UR6, URZ, UR12, UR6 ;  /* 0x0000000cff067299 */ /* 0x008fe40008011606 */
[----:B----4-:R-:W-:Y:S02]  /*2490*/  UISETP.NE.AND UP2, UPT, UR20, 0x1, UPT ;  /* 0x000000011400788c */ /* 0x010fe4000bf45270 */
[----:B------:R-:W-:Y:S02]  /*24a0*/  USHF.R.U32.HI UR4, URZ, UR17, UR4 ;  /* 0x00000011ff047299 */ /* 0x000fe40008011604 */
[----:B------:R-:W-:-:S02]  /*24b0*/  USEL UR5, UR43, UR6, !UP0 ;  /* 0x000000062b057287 */ /* 0x000fc4000c000000 */
[----:B------:R-:W-:Y:S02]  /*24c0*/  USEL UR6, UR44, UR4, !UP2 ;  /* 0x000000042c067287 */ /* 0x000fe4000d000000 */
[----:B-1----:R-:W-:Y:S01]  /*24d0*/  UIMAD.WIDE.U32 UR10, UR5, UR8, URZ ;  /* 0x00000008050a72a5 */ /* 0x002fe2000f8e00ff */
[----:B------:R-:W-:Y:S01]  /*24e0*/  UMOV UR4, UR25 ;  /* 0x0000001900047c82 */ /* 0x000fe20008000000 */
[----:B------:R-:W-:Y:S02]  /*24f0*/  UIMAD.WIDE.U32 UR14, UR41, UR16, URZ ;  /* 0x00000010290e72a5 */ /* 0x000fe4000f8e00ff */
[----:B------:R-:W-:-:S03]  /*2500*/  UIMAD.WIDE.U32 UR24, UR6, UR8, URZ ;  /* 0x00000008061872a5 */ /* 0x000fc6000f8e00ff */
[----:B------:R-:W-:Y:S01]  /*2510*/  UMOV UR10, UR11 ;  /* 0x0000000b000a7c82 */ /* 0x000fe20008000000 */
[----:B------:R-:W-:Y:S02]  /*2520*/  USHF.R.U32.HI UR4, URZ, UR12, UR4 ;  /* 0x0000000cff047299 */ /* 0x000fe40008011604 */
[----:B------:R-:W-:Y:S01]  /*2530*/  @UP3 USHF.R.U32.HI UR5, URZ, UR9, UR10 ;  /* 0x00000009ff053299 */ /* 0x000fe2000801160a */
[----:B------:R-:W-:Y:S01]  /*2540*/  UMOV UR14, UR15 ;  /* 0x0000000f000e7c82 */ /* 0x000fe20008000000 */
[----:B------:R-:W-:Y:S01]  /*2550*/  UMOV UR24, UR25 ;  /* 0x0000001900187c82 */ /* 0x000fe20008000000 */
[----:B------:R-:W-:Y:S02]  /*2560*/  USHF.R.U32.HI UR17, URZ, UR17, UR14 ;  /* 0x00000011ff117299 */ /* 0x000fe4000801160e */
[----:B------:R-:W-:Y:S02]  /*2570*/  USEL UR4, UR40, UR4, !UP0 ;  /* 0x0000000428047287 */ /* 0x000fe4000c000000 */
[----:B------:R-:W-:-:S02]  /*2580*/  @UP3 USHF.R.U32.HI UR6, URZ, UR9, UR24 ;  /* 0x00000009ff063299 */ /* 0x000fc40008011618 */
[----:B------:R-:W-:Y:S02]  /*2590*/  UIMAD UR7, UR42, UR5, URZ ;  /* 0x000000052a0772a4 */ /* 0x000fe4000f8e02ff */
[----:B------:R-:W-:Y:S02]  /*25a0*/  USEL UR5, UR41, UR17, !UP2 ;  /* 0x0000001129057287 */ /* 0x000fe4000d000000 */
[----:B------:R-:W-:Y:S02]  /*25b0*/  UIMAD UR10, UR42, UR6, URZ ;  /* 0x000000062a0a72a4 */ /* 0x000fe4000f8e02ff */
[----:B------:R-:W-:Y:S02]  /*25c0*/  UISETP.GE.AND UP0, UPT, UR4, UR7, UPT ;  /* 0x000000070400728c */ /* 0x000fe4000bf06270 */
[----:B------:R-:W-:Y:S02]  /*25d0*/  UIMAD.WIDE.U32 UR14, UR4, UR8, URZ ;  /* 0x00000008040e72a5 */ /* 0x000fe4000f8e00ff */
[----:B------:R-:W-:-:S02]  /*25e0*/  UISETP.GE.OR UP0, UPT, UR5, UR10, UP0 ;  /* 0x0000000a0500728c */ /* 0x000fc40008706670 */
[----:B------:R-:W-:Y:S02]  /*25f0*/  UIMAD.WIDE.U32 UR10, UR5, UR8, URZ ;  /* 0x00000008050a72a5 */ /* 0x000fe4000f8e00ff */
[----:B------:R-:W-:Y:S01]  /*2600*/  UIADD3 UR12, UPT, UPT, -UR4, URZ, URZ ;  /* 0x000000ff040c7290 */ /* 0x000fe2000fffe1ff */
[----:B------:R-:W-:Y:S01]  /*2610*/  UMOV UR8, UR15 ;  /* 0x0000000f00087c82 */ /* 0x000fe20008000000 */
[----:B------:R-:W-:Y:S02]  /*2620*/  UIADD3 UR10, UPT, UPT, -UR5, URZ, URZ ;  /* 0x000000ff050a7290 */ /* 0x000fe4000fffe1ff */
[----:B------:R-:W-:-:S03]  /*2630*/  USHF.R.U32.HI UR8, URZ, UR9, UR8 ;  /* 0x00000009ff087299 */ /* 0x000fc60008011608 */
[----:B------:R-:W-:Y:S01]  /*2640*/  @!UP0 UMOV UR7, UR11 ;  /* 0x0000000b00078c82 */ /* 0x000fe20008000000 */
[----:B------:R-:W-:Y:S02]  /*2650*/  UIMAD UR12, UR18, UR12, UR40 ;  /* 0x0000000c120c72a4 */ /* 0x000fe4000f8e0228 */
[----:B------:R-:W-:Y:S02]  /*2660*/  USEL UR8, UR4, UR8, !UP3 ;  /* 0x0000000804087287 */ /* 0x000fe4000d800000 */
[----:B------:R-:W-:Y:S02]  /*2670*/  @!UP0 USHF.R.U32.HI UR7, URZ, UR9, UR7 ;  /* 0x00000009ff078299 */ /* 0x000fe40008011607 */
[----:B------:R-:W-:Y:S02]  /*2680*/  UIADD3 UR9, UPT, UPT, -UR8, URZ, URZ ;  /* 0x000000ff08097290 */ /* 0x000fe4000fffe1ff */
[----:B------:R-:W-:Y:S02]  /*2690*/  @!UP0 USEL UR7, UR5, UR7, !UP3 ;  /* 0x0000000705078287 */ /* 0x000fe4000d800000 */
[----:B------:R-:W-:-:S02]  /*26a0*/  UIMAD UR9, UR42, UR9, UR4 ;  /* 0x000000092a0972a4 */ /* 0x000fc4000f8e0204 */
[----:B------:R-:W-:Y:S02]  /*26b0*/  @!UP0 UIADD3 UR8, UPT, UPT, UR8, -UR7, URZ ;  /* 0x8000000708088290 */ /* 0x000fe4000fffe0ff */
[----:B------:R-:W-:Y:S02]  /*26c0*/  @!UP0 UIMAD UR7, UR9, UR6, UR7 ;  /* 0x00000006090782a4 */ /* 0x000fe4000f8e0207 */
[----:B------:R-:W-:Y:S02]  /*26d0*/  @!UP0 UIMAD UR4, UR42, UR8, UR5 ;  /* 0x000000082a0482a4 */ /* 0x000fe4000f8e0205 */
[----:B------:R-:W-:Y:S02]  /*26e0*/  UIMAD UR6, UR20, UR10, UR41 ;  /* 0x0000000a140672a4 */ /* 0x000fe4000f8e0229 */
[----:B------:R-:W-:Y:S01]  /*26f0*/  UIMAD UR40, UR4, UR18, UR12 ;  /* 0x00000012042872a4 */ /* 0x000fe2000f8e020c */
[----:B------:R-:W-:Y:S02]  /*2700*/  @!UP0 UMOV UR5, UR7 ;  /* 0x0000000700058c82 */ /* 0x000fe40008000000 */
[----:B------:R-:W-:-:S12]  /*2710*/  UIMAD UR41, UR5, UR20, UR6 ;  /* 0x00000014052972a4 */ /* 0x000fd8000f8e0206 */
.L_x_40:
[----:B------:R-:W2:Y:S02]  /*2720*/  LDCU UR4, c[0x0][0xb30] ;  /* 0x00016600ff0477ac */ /* 0x000ea40008000800 */
[----:B--2---:R-:W-:-:S09]  /*2730*/  UISETP.NE.AND UP0, UPT, UR4, 0x1, UPT ;  /* 0x000000010400788c */ /* 0x004fd2000bf05270 */
[----:B------:R-:W-:Y:S05]  /*2740*/  BRA.U UP0, `(.L_x_41) ;  /* 0x0000000100447547 */ /* 0x000fea000b800000 */
[----:B------:R-:W2:Y:S01]  /*2750*/  LDCU.128 UR8, c[0x0][0xb10] ;  /* 0x00016200ff0877ac */ /* 0x000ea20008000c00 */
[----:B------:R-:W3:Y:S01]  /*2760*/  LDCU UR12, c[0x0][0xb0c] ;  /* 0x00016180ff0c77ac */ /* 0x000ee20008000800 */
[----:B------:R-:W4:Y:S01]  /*2770*/  LDCU UR14, c[0x0][0xb20] ;  /* 0x00016400ff0e77ac */ /* 0x000f220008000800 */
[----:B--2---:R-:W-:Y:S02]  /*2780*/  UIMAD.WIDE.U32 UR6, UR41, UR8, URZ ;  /* 0x00000008290672a5 */ /* 0x004fe4000f8e00ff */
[----:B------:R-:W-:Y:S02]  /*2790*/  UIMAD.WIDE.U32 UR4, UR40, UR11, URZ ;  /* 0x0000000b280472a5 */ /* 0x000fe4000f8e00ff */
[----:B---3--:R-:W-:Y:S02]  /*27a0*/  UISETP.NE.AND UP2, UPT, UR12, 0x1, UPT ;  /* 0x000000010c00788c */ /* 0x008fe4000bf45270 */
[----:B------:R-:W-:Y:S01]  /*27b0*/  UISETP.NE.AND UP0, UPT, UR10, 0x1, UPT ;  /* 0x000000010a00788c */ /* 0x000fe2000bf05270 */
[----:B------:R-:W-:-:S02]  /*27c0*/  UMOV UR6, UR7 ;  /* 0x0000000700067c82 */ /* 0x000fc40008000000 */
[----:B------:R-:W-:Y:S01]  /*27d0*/  UMOV UR4, UR5 ;  /* 0x0000000500047c82 */ /* 0x000fe20008000000 */
[----:B------:R-:W-:Y:S02]  /*27e0*/  USHF.R.U32.HI UR9, URZ, UR9, UR6 ;  /* 0x00000009ff097299 */ /* 0x000fe40008011606 */
[----:B----4-:R-:W-:Y:S02]  /*27f0*/  USHF.R.U32.HI UR4, URZ, UR14, UR4 ;  /* 0x0000000eff047299 */ /* 0x010fe40008011604 */
[----:B------:R-:W-:Y:S02]  /*2800*/  USEL UR5, UR41, UR9, !UP2 ;  /* 0x0000000929057287 */ /* 0x000fe4000d000000 */
[----:B------:R-:W-:-:S04]  /*2810*/  USEL UR4, UR40, UR4, !UP0 ;  /* 0x0000000428047287 */ /* 0x000fc8000c000000 */
[----:B------:R-:W-:Y:S02]  /*2820*/  UIADD3 UR6, UPT, UPT, UR5, -UR4, URZ ;  /* 0x8000000405067290 */ /* 0x000fe4000fffe0ff */
[----:B------:R-:W-:Y:S02]  /*2830*/  UIADD3 UR4, UPT, UPT, -UR5, UR4, URZ ;  /* 0x0000000405047290 */ /* 0x000fe4000fffe1ff */
[----:B------:R-:W-:Y:S02]  /*2840*/  UIMAD UR40, UR6, UR10, UR40 ;  /* 0x0000000a062872a4 */ /* 0x000fe4000f8e0228 */
[----:B------:R-:W-:-:S12]  /*2850*/  UIMAD UR41, UR4, UR12, UR41 ;  /* 0x0000000c042972a4 */ /* 0x000fd8000f8e0229 */
.L_x_41:
[----:B------:R-:W-:Y:S01]  /*2860*/  VIADD R11, R11, 0x1 ;  /* 0x000000010b0b7836 */ /* 0x000fe20000000000 */
[----:B------:R-:W-:Y:S02]  /*2870*/  R2UR UR5, R48 ;  /* 0x00000000300572ca */ /* 0x000fe400000e0000 */
[----:B------:R-:W-:Y:S02]  /*2880*/  R2UR UR4, R47 ;  /* 0x000000002f0472ca */ /* 0x000fe400000e0000 */
[C---:B------:R-:W-:Y:S02]  /*2890*/  ISETP.NE.AND P0, PT, R11.reuse, 0x2, PT ;  /* 0x000000020b00780c */ /* 0x040fe40003f05270 */
[----:B------:R-:W-:Y:S02]  /*28a0*/  PLOP3.LUT P1, PT, PT, PT, PT, 0x80, 0x8 ;  /* 0x000000000008781c */ /* 0x000fe40003f2f070 */
[----:B-1----:R-:W-:Y:S02]  /*28b0*/  SEL R0, RZ, 0x1, P0 ;  /* 0x00000001ff007807 */ /* 0x002fe40000000000 */
[----:B------:R-:W-:-:S02]  /*28c0*/  SEL R11, R11, RZ, P0 ;  /* 0x000000ff0b0b7207 */ /* 0x000fc40000000000 */
[----:B------:R-:W-:Y:S01]  /*28d0*/  LOP3.LUT R10, R10, R0, RZ, 0x3c, !PT ;  /* 0x000000000a0a7212 */ /* 0x000fe200078e3cff */
[----:B------:R-:W-:Y:S02]  /*28e0*/  UIADD3 UR26, UPT, UPT, UR41, UR5, URZ ;  /* 0x00000005291a7290 */ /* 0x000fe4000fffe0ff */
[----:B------:R-:W-:Y:S01]  /*28f0*/  UIADD3 UR27, UPT, UPT, UR40, UR4, URZ ;  /* 0x00000004281b7290 */ /* 0x000fe2000fffe0ff */
[----:B------:R-:W-:Y:S11]  /*2900*/  BRA.U UP1, `(.L_x_42) ;  /* 0xffffffed01dc7547 */ /* 0x000ff6000b83ffff */
[----:B------:R-:W-:Y:S01]  /*2910*/  UIADD3 UR13, UPT, UPT, UR13, 0x30, URZ ;  /* 0x000000300d0d7890 */ /* 0x000fe2000fffe0ff */
[----:B------:R-:W-:-:S03]  /*2920*/  SHF.L.U32 R2, R12, 0x1f, RZ ;  /* 0x0000001f0c027819 */ /* 0x000fc600000006ff */
[----:B------:R-:W-:-:S09]  /*2930*/  ULEA UR4, UR21, UR13, 0x3 ;  /* 0x0000000d15047291 */ /* 0x000fd2000f8e18ff */
[----:B------:R-:W1:Y:S02]  /*2940*/  SYNCS.PHASECHK.TRANS64.TRYWAIT P0, [UR4], R2 ;  /* 0x00000002ff0075a7 */ /* 0x000e640008001104 */
[----:B-1----:R-:W-:Y:S05]  /*2950*/  @!P0 BRA `(.L_x_43) ;  /* 0x0000005000ac8947 */ /* 0x002fea0003800000 */
.L_x_129:
[----:B------:R-:W-:-:S04]  /*2960*/  UIADD3 UR4, UPT, UPT, UR21, 0x1, URZ ;  /* 0x0000000115047890 */ /* 0x000fc8000fffe0ff */
[----:B------:R-:W-:-:S04]  /*2970*/  UISETP.NE.AND UP0, UPT, UR4, 0x6, UPT ;  /* 0x000000060400788c */ /* 0x000fc8000bf05270 */
[----:B------:R-:W-:Y:S02]  /*2980*/  USEL UR6, URZ, 0x1, UP0 ;  /* 0x00000001ff067887 */ /* 0x000fe40008000000 */
[----:B------:R-:W-:-:S04]  /*2990*/  USEL UR4, UR4, URZ, UP0 ;  /* 0x000000ff04047287 */ /* 0x000fc80008000000 */
[----:B------:R-:W-:Y:S01]  /*29a0*/  ULEA UR5, UR4, UR13, 0x3 ;  /* 0x0000000d04057291 */ /* 0x000fe2000f8e18ff */
[----:B-1----:R-:W-:-:S04]  /*29b0*/  LOP3.LUT R2, R12, UR6, RZ, 0x3c, !PT ;  /* 0x000000060c027c12 */ /* 0x002fc8000f8e3cff */
[----:B------:R-:W-:-:S04]  /*29c0*/  SHF.L.U32 R3, R2, 0x1f, RZ ;  /* 0x0000001f02037819 */ /* 0x000fc800000006ff */
[----:B------:R-:W1:Y:S02]  /*29d0*/  SYNCS.PHASECHK.TRANS64.TRYWAIT P0, [UR5], R3 ;  /* 0x00000003ff0075a7 */ /* 0x000e640008001105 */
[----:B-1----:R-:W-:Y:S05]  /*29e0*/  @!P0 BRA `(.L_x_44) ;  /* 0x0000005000a08947 */ /* 0x002fea0003800000 */
.L_x_131:
[----:B------:R-:W-:-:S04]  /*29f0*/  UIADD3 UR4, UPT, UPT, UR4, 0x1, URZ ;  /* 0x0000000104047890 */ /* 0x000fc8000fffe0ff */
[----:B------:R-:W-:-:S04]  /*2a00*/  UISETP.NE.AND UP0, UPT, UR4, 0x6, UPT ;  /* 0x000000060400788c */ /* 0x000fc8000bf05270 */
[----:B------:R-:W-:Y:S02]  /*2a10*/  USEL UR6, URZ, 0x1, UP0 ;  /* 0x00000001ff067887 */ /* 0x000fe40008000000 */
[----:B------:R-:W-:-:S04]  /*2a20*/  USEL UR4, UR4, URZ, UP0 ;  /* 0x000000ff04047287 */ /* 0x000fc80008000000 */
[----:B------:R-:W-:Y:S01]  /*2a30*/  ULEA UR5, UR4, UR13, 0x3 ;  /* 0x0000000d04057291 */ /* 0x000fe2000f8e18ff */
[----:B------:R-:W-:-:S04]  /*2a40*/  LOP3.LUT R2, R2, UR6, RZ, 0x3c, !PT ;  /* 0x0000000602027c12 */ /* 0x000fc8000f8e3cff */
[----:B-1----:R-:W-:-:S04]  /*2a50*/  SHF.L.U32 R3, R2, 0x1f, RZ ;  /* 0x0000001f02037819 */ /* 0x002fc800000006ff */
[----:B------:R-:W1:Y:S02]  /*2a60*/  SYNCS.PHASECHK.TRANS64.TRYWAIT P0, [UR5], R3 ;  /* 0x00000003ff0075a7 */ /* 0x000e640008001105 */
[----:B-1----:R-:W-:Y:S05]  /*2a70*/  @!P0 BRA `(.L_x_45) ;  /* 0x0000005000948947 */ /* 0x002fea0003800000 */
.L_x_133:
        /* <DEDUP_REMOVED lines=9> */
.L_x_135:
        /* <DEDUP_REMOVED lines=9> */
.L_x_137:
[----:B------:R-:W-:-:S04]  /*2ba0*/  UIADD3 UR4, UPT, UPT, UR4, 0x1, URZ ;  /* 0x0000000104047890 */ /* 0x000fc8000fffe0ff */
[----:B------:R-:W-:-:S04]  /*2bb0*/  UISETP.NE.AND UP0, UPT, UR4, 0x6, UPT ;  /* 0x000000060400788c */ /* 0x000fc8000bf05270 */
[----:B------:R-:W-:Y:S02]  /*2bc0*/  USEL UR5, URZ, 0x1, UP0 ;  /* 0x00000001ff057887 */ /* 0x000fe40008000000 */
[----:B------:R-:W-:-:S04]  /*2bd0*/  USEL UR4, UR4, URZ, UP0 ;  /* 0x000000ff04047287 */ /* 0x000fc80008000000 */
[----:B------:R-:W-:Y:S01]  /*2be0*/  ULEA UR4, UR4, UR13, 0x3 ;  /* 0x0000000d04047291 */ /* 0x000fe2000f8e18ff */
[----:B------:R-:W-:-:S04]  /*2bf0*/  LOP3.LUT R2, R2, UR5, RZ, 0x3c, !PT ;  /* 0x0000000502027c12 */ /* 0x000fc8000f8e3cff */
[----:B------:R-:W-:Y:S01]  /*2c00*/  SHF.L.U32 R2, R2, 0x1f, RZ ;  /* 0x0000001f02027819 */ /* 0x000fe200000006ff */
[----:B-1----:R-:W-:-:S07]  /*2c10*/  IMAD.U32 R0, RZ, RZ, UR4 ;  /* 0x00000004ff007e24 */ /* 0x002fce000f8e00ff */
.L_x_48:
[----:B-1----:R1:W2:Y:S02]  /*2c20*/  SYNCS.PHASECHK.TRANS64.TRYWAIT P0, [R0+URZ], R2 ;  /* 0x00000002000075a7 */ /* 0x0022a400080011ff */
[----:B--2---:R-:W-:Y:S05]  /*2c30*/  @!P0 NANOSLEEP.SYNCS 0x989680 ;  /* 0x009896800000895d */ /* 0x004fea0003900000 */
[----:B------:R-:W2:Y:S02]  /*2c40*/  @!P0 SYNCS.PHASECHK.TRANS64 P0, [R0+URZ], R2 ;  /* 0x00000002000085a7 */ /* 0x000ea400080010ff */
[----:B--2---:R-:W-:Y:S05]  /*2c50*/  @P0 EXIT ;  /* 0x000000000000094d */ /* 0x004fea0003800000 */
[----:B------:R-:W-:Y:S05]  /*2c60*/  BRA `(.L_x_48) ;  /* 0xfffffffc00ec7947 */ /* 0x000fea000383ffff */
.L_x_22:
[----:B------:R-:W-:-:S04]  /*2c70*/  UISETP.NE.AND UP0, UPT, UR54, URZ, UPT ;  /* 0x000000ff3600728c */ /* 0x000fc8000bf05270 */
[----:B------:R-:W-:-:S09]  /*2c80*/  UISETP.NE.OR UP0, UPT, UR18, 0x1, UP0 ;  /* 0x000000011200788c */ /* 0x000fd20008705670 */
[----:B------:R-:W-:Y:S05]  /*2c90*/  BRA.U UP0, `(.L_x_49) ;  /* 0x0000000500487547 */ /* 0x000fea000b800000 */
[----:B------:R-:W-:Y:S01]  /*2ca0*/  ISETP.GE.U32.AND P2, PT, R0, 0x4, PT ;  /* 0x000000040000780c */ /* 0x000fe20003f46070 */
[----:B------:R-:W-:Y:S01]  /*2cb0*/  IMAD.MOV.U32 R12, RZ, RZ, 0x1 ;  /* 0x00000001ff0c7424 */ /* 0x000fe200078e00ff */
[----:B------:R-:W-:Y:S02]  /*2cc0*/  CS2R R10, SRZ ;  /* 0x00000000000a7805 */ /* 0x000fe4000001ff00 */
[----:B------:R-:W-:Y:S01]  /*2cd0*/  CS2R R8, SRZ ;  /* 0x0000000000087805 */ /* 0x000fe2000001ff00 */
[----:B------:R-:W-:Y:S01]  /*2ce0*/  UMOV UR6, 0x400 ;  /* 0x0000040000067882 */ /* 0x000fe20000000000 */
[----:B------:R-:W-:Y:S01]  /*2cf0*/  UMOV UR5, URZ ;  /* 0x000000ff00057c82 */ /* 0x000fe20008000000 */
[----:B------:R-:W-:-:S12]  /*2d00*/  ULEA UR6, UR54, UR6, 0x18 ;  /* 0x0000000636067291 */ /* 0x000fd8000f8ec0ff */
.L_x_53:
[----:B------:R-:W-:Y:S02]  /*2d10*/  LEA R2, R8, UR6, 0x3 ;  /* 0x0000000608027c11 */ /* 0x000fe4000f8e18ff */
[----:B------:R-:W-:-:S03]  /*2d20*/  SHF.L.U32 R4, R9, 0x1f, RZ ;  /* 0x0000001f09047819 */ /* 0x000fc600000006ff */
[----:B------:R-:W-:Y:S01]  /*2d30*/  VIADD R5, R2, 0x110 ;  /* 0x0000011002057836 */ /* 0x000fe20000000000 */
[----:B------:R-:W2:Y:S02]  /*2d40*/  SYNCS.PHASECHK.TRANS64.TRYWAIT P0, [R2+URZ+0x100], R4 ;  /* 0x00010004020075a7 */ /* 0x000ea400080011ff */
[----:B--2---:R-:W-:Y:S05]  /*2d50*/  @!P0 BRA `(.L_x_50) ;  /* 0x0000005000248947 */ /* 0x004fea0003800000 */
.L_x_138:
[----:B------:R-:W-:Y:S01]  /*2d60*/  ULEA UR4, UR5, UR6, 0x3 ;  /* 0x0000000605047291 */ /* 0x000fe2000f8e18ff */
[----:B--2---:R-:W-:Y:S01]  /*2d70*/  PRMT R2, RZ, 0x654, R5 ;  /* 0x00000654ff027816 */ /* 0x004fe20000000005 */
[----:B------:R-:W-:Y:S01]  /*2d80*/  @!P2 IMAD.MOV.U32 R4, RZ, RZ, 0x10 ;  /* 0x00000010ff04a424 */ /* 0x000fe200078e00ff */
[----:B------:R-:W-:Y:S01]  /*2d90*/  SHF.L.U32 R5, R12, 0x1f, RZ ;  /* 0x0000001f0c057819 */ /* 0x000fe200000006ff */
[----:B------:R-:W-:Y:S01]  /*2da0*/  UIADD3 UR7, UPT, UPT, UR4, 0xa0, URZ ;  /* 0x000000a004077890 */ /* 0x000fe2000fffe0ff */
[----:B------:R2:W-:Y:S05]  /*2db0*/  SYNCS.ARRIVE.TRANS64.RED.A1T0 RZ, [R2+URZ], RZ ;  /* 0x000000ff02ff79a7 */ /* 0x0005ea00081004ff */
[----:B------:R-:W-:Y:S01]  /*2dc0*/  IMAD.U32 R6, RZ, RZ, UR7 ;  /* 0x00000007ff067e24 */ /* 0x000fe2000f8e00ff */
[----:B------:R-:W3:Y:S04]  /*2dd0*/  SYNCS.PHASECHK.TRANS64.TRYWAIT P0, [UR4+0xb0], R5 ;  /* 0x0000b005ff0075a7 */ /* 0x000ee80008001104 */
[----:B------:R-:W-:Y:S01]  /*2de0*/  PRMT R6, R0, 0x654, R6 ;  /* 0x0000065400067816 */ /* 0x000fe20000000006 */
[----:B--23--:R-:W-:Y:S06]  /*2df0*/  @!P0 BRA `(.L_x_51) ;  /* 0x0000005000108947 */ /* 0x00cfec0003800000 */
.L_x_140:
[----:B------:R-:W-:Y:S01]  /*2e00*/  ULEA UR8, UR5, UR6, 0x4 ;  /* 0x0000000605087291 */ /* 0x000fe2000f8e20ff */
[----:B------:R-:W-:Y:S01]  /*2e10*/  SEL R3, R6, R3, !P2 ;  /* 0x0000000306037207 */ /* 0x000fe20005000000 */
[----:B------:R-:W-:Y:S01]  /*2e20*/  UIADD3 UR9, UPT, UPT, UR4, 0xa0, URZ ;  /* 0x000000a004097890 */ /* 0x000fe2000fffe0ff */
[----:B--2---:R-:W-:Y:S01]  /*2e30*/  LEA R2, R11, UR6, 0x3 ;  /* 0x000000060b027c11 */ /* 0x004fe2000f8e18ff */
[----:B------:R-:W-:Y:S01]  /*2e40*/  UIADD3 UR8, UPT, UPT, UR8, 0x130, URZ ;  /* 0x0000013008087890 */ /* 0x000fe2000fffe0ff */
[----:B------:R2:W-:Y:S01]  /*2e50*/  @!P2 SYNCS.ARRIVE.TRANS64.RED RZ, [R3+URZ], R4 ;  /* 0x0000000403ffa9a7 */ /* 0x0005e200080004ff */
[----:B------:R-:W-:Y:S01]  /*2e60*/  UIADD3 UR4, UPT, UPT, UR5, 0x1, URZ ;  /* 0x0000000105047890 */ /* 0x000fe2000fffe0ff */
[----:B------:R-:W-:-:S03]  /*2e70*/  VIADD R8, R8, 0x1 ;  /* 0x0000000108087836 */ /* 0x000fc60000000000 */
[----:B------:R-:W-:Y:S02]  /*2e80*/  UISETP.NE.AND UP0, UPT, UR4, 0x2, UPT ;  /* 0x000000020400788c */ /* 0x000fe4000bf05270 */
[----:B------:R-:W-:Y:S01]  /*2e90*/  ISETP.NE.AND P0, PT, R8, 0x2, PT ;  /* 0x000000020800780c */ /* 0x000fe20003f05270 */
[----:B------:R-:W-:Y:S06]  /*2ea0*/  UGETNEXTWORKID.BROADCAST [UR8], [UR9] ;  /* 0x00000000080073ca */ /* 0x000fec0008000100 */
[----:B------:R-:W-:Y:S02]  /*2eb0*/  USEL UR7, URZ, 0x1, UP0 ;  /* 0x00000001ff077887 */ /* 0x000fe40008000000 */
[----:B------:R-:W-:-:S04]  /*2ec0*/  USEL UR5, UR4, URZ, UP0 ;  /* 0x000000ff04057287 */ /* 0x000fc80008000000 */
[----:B------:R-:W-:Y:S02]  /*2ed0*/  LOP3.LUT R12, R12, UR7, RZ, 0x3c, !PT ;  /* 0x000000070c0c7c12 */ /* 0x000fe4000f8e3cff */
[----:B--2---:R-:W-:-:S04]  /*2ee0*/  SHF.L.U32 R4, R10, 0x1f, RZ ;  /* 0x0000001f0a047819 */ /* 0x004fc800000006ff */
[----:B------:R-:W2:Y:S02]  /*2ef0*/  SYNCS.PHASECHK.TRANS64.TRYWAIT P1, [R2+URZ+0xa0], R4 ;  /* 0x0000a004020075a7 */ /* 0x000ea400080211ff */
[----:B--2---:R-:W-:Y:S05]  /*2f00*/  @!P1 BRA `(.L_x_52) ;  /* 0x0000004c00e49947 */ /* 0x004fea0003800000 */
.L_x_141:
[C---:B--2---:R-:W-:Y:S01]  /*2f10*/  LEA R4, R11.reuse, UR6, 0x4 ;  /* 0x000000060b047c11 */ /* 0x044fe2000f8e20ff */
[----:B------:R-:W-:Y:S01]  /*2f20*/  VIADD R2, R2, 0xb0 ;  /* 0x000000b002027836 */ /* 0x000fe20000000000 */
[----:B------:R-:W-:Y:S01]  /*2f30*/  SEL R8, R8, RZ, P0 ;  /* 0x000000ff08087207 */ /* 0x000fe20000000000 */
[----:B------:R-:W-:-:S03]  /*2f40*/  VIADD R11, R11, 0x1 ;  /* 0x000000010b0b7836 */ /* 0x000fc60000000000 */
[----:B------:R-:W2:Y:S01]  /*2f50*/  LDS.128 R4, [R4+0x130] ;  /* 0x0001300004047984 */ /* 0x000ea20000000c00 */
[----:B------:R-:W-:Y:S02]  /*2f60*/  PRMT R2, RZ, 0x654, R2 ;  /* 0x00000654ff027816 */ /* 0x000fe40000000002 */
[C---:B------:R-:W-:Y:S01]  /*2f70*/  ISETP.NE.AND P1, PT, R11.reuse, 0x2, PT ;  /* 0x000000020b00780c */ /* 0x040fe20003f25270 */
[----:B------:R-:W-:Y:S01]  /*2f80*/  @!PT LDS RZ, [RZ] ;  /* 0x00000000fffff984 */ /* 0x000fe20000000800 */
[----:B------:R-:W-:Y:S01]  /*2f90*/  @!PT LDS RZ, [RZ] ;  /* 0x00000000fffff984 */ /* 0x000fe20000000800 */
[----:B------:R-:W-:Y:S01]  /*2fa0*/  @!PT LDS RZ, [RZ] ;  /* 0x00000000fffff984 */ /* 0x000fe20000000800 */
[----:B------:R-:W-:Y:S01]  /*2fb0*/  @!PT LDS RZ, [RZ] ;  /* 0x00000000fffff984 */ /* 0x000fe20000000800 */
[----:B------:R3:W-:Y:S06]  /*2fc0*/  MEMBAR.ALL.CTA ;  /* 0x0000000000007992 */ /* 0x0007ec0000008000 */
[----:B---3--:R-:W3:Y:S01]  /*2fd0*/  FENCE.VIEW.ASYNC.S ;  /* 0x00000000000073c6 */ /* 0x008ee20000000000 */
[----:B------:R-:W-:Y:S01]  /*2fe0*/  SEL R11, R11, RZ, P1 ;  /* 0x000000ff0b0b7207 */ /* 0x000fe20000800000 */
[----:B---3--:R3:W-:Y:S01]  /*2ff0*/  SYNCS.ARRIVE.TRANS64.RED.A1T0 RZ, [R2+URZ], RZ ;  /* 0x000000ff02ff79a7 */ /* 0x0087e200081004ff */
[----:B--2---:R-:W-:-:S02]  /*3000*/  LOP3.LUT P3, RZ, R6, 0x1, RZ, 0xc0, !PT ;  /* 0x0000000106ff7812 */ /* 0x004fc4000786c0ff */
[----:B------:R-:W-:-:S04]  /*3010*/  SEL R4, RZ, 0x1, P1 ;  /* 0x00000001ff047807 */ /* 0x000fc80000800000 */
[----:B------:R-:W-:Y:S02]  /*3020*/  LOP3.LUT R10, R10, R4, RZ, 0x3c, !PT ;  /* 0x000000040a0a7212 */ /* 0x000fe400078e3cff */
[----:B---3--:R-:W-:-:S04]  /*3030*/  SEL R2, RZ, 0x1, P0 ;  /* 0x00000001ff027807 */ /* 0x008fc80000000000 */
[----:B------:R-:W-:Y:S01]  /*3040*/  LOP3.LUT R9, R9, R2, RZ, 0x3c, !PT ;  /* 0x0000000209097212 */ /* 0x000fe200078e3cff */
[----:B------:R-:W-:Y:S06]  /*3050*/  @P3 BRA `(.L_x_53) ;  /* 0xfffffffc002c3947 */ /* 0x000fec000383ffff */
[----:B------:R-:W-:Y:S01]  /*3060*/  ULEA UR4, UR5, UR6, 0x3 ;  /* 0x0000000605047291 */ /* 0x000fe2000f8e18ff */
[----:B------:R-:W-:-:S08]  /*3070*/  SHF.L.U32 R2, R12, 0x1f, RZ ;  /* 0x0000001f0c027819 */ /* 0x000fd000000006ff */
[----:B------:R-:W2:Y:S02]  /*3080*/  SYNCS.PHASECHK.TRANS64 P0, [UR4+0xb0], R2 ;  /* 0x0000b002ff0075a7 */ /* 0x000ea40008001004 */
[----:B--2---:R-:W-:Y:S05]  /*3090*/  @P0 BRA `(.L_x_54) ;  /* 0x0000000000080947 */ /* 0x004fea0003800000 */
[----:B------:R-:W2:Y:S02]  /*30a0*/  SYNCS.PHASECHK.TRANS64.TRYWAIT P0, [UR4+0xb0], R2 ;  /* 0x0000b002ff0075a7 */ /* 0x000ea40008001104 */
[----:B--2---:R-:W-:Y:S05]  /*30b0*/  @!P0 BRA `(.L_x_55) ;  /* 0x0000004c008c8947 */ /* 0x004fea0003800000 */
.L_x_54:
[----:B------:R-:W-:-:S04]  /*30c0*/  UIADD3 UR7, UPT, UPT, UR5, 0x1, URZ ;  /* 0x0000000105077890 */ /* 0x000fc8000fffe0ff */
[----:B------:R-:W-:-:S04]  /*30d0*/  UISETP.NE.AND UP0, UPT, UR7, 0x2, UPT ;  /* 0x000000020700788c */ /* 0x000fc8000bf05270 */
[----:B------:R-:W-:Y:S02]  /*30e0*/  USEL UR8, URZ, 0x1, UP0 ;  /* 0x00000001ff087887 */ /* 0x000fe40008000000 */
[----:B------:R-:W-:-:S04]  /*30f0*/  USEL UR7, UR7, URZ, UP0 ;  /* 0x000000ff07077287 */ /* 0x000fc80008000000 */
[----:B------:R-:W-:Y:S01]  /*3100*/  ULEA UR7, UR7, UR6, 0x3 ;  /* 0x0000000607077291 */ /* 0x000fe2000f8e18ff */
[----:B--2---:R-:W-:-:S04]  /*3110*/  LOP3.LUT R2, R12, UR8, RZ, 0x3c, !PT ;  /* 0x000000080c027c12 */ /* 0x004fc8000f8e3cff */
[----:B------:R-:W-:-:S04]  /*3120*/  SHF.L.U32 R0, R2, 0x1f, RZ ;  /* 0x0000001f02007819 */ /* 0x000fc800000006ff */
[----:B------:R-:W2:Y:S02]  /*3130*/  SYNCS.PHASECHK.TRANS64 P0, [UR7+0xb0], R0 ;  /* 0x0000b000ff0075a7 */ /* 0x000ea40008001007 */
[----:B-12---:R-:W-:Y:S05]  /*3140*/  @P0 EXIT ;  /* 0x000000000000094d */ /* 0x006fea0003800000 */
[----:B------:R-:W-:Y:S02]  /*3150*/  SHF.L.U32 R2, R2, 0x1f, RZ ;  /* 0x0000001f02027819 */ /* 0x000fe400000006ff */
[----:B------:R-:W-:-:S07]  /*3160*/  MOV R0, UR7 ;  /* 0x0000000700007c02 */ /* 0x000fce0008000f00 */
.L_x_56:
[----:B-1----:R1:W2:Y:S02]  /*3170*/  SYNCS.PHASECHK.TRANS64.TRYWAIT P0, [R0+URZ+0xb0], R2 ;  /* 0x0000b002000075a7 */ /* 0x0022a400080011ff */
[----:B--2---:R-:W-:Y:S05]  /*3180*/  @!P0 NANOSLEEP.SYNCS 0x989680 ;  /* 0x009896800000895d */ /* 0x004fea0003900000 */
[----:B------:R-:W2:Y:S02]  /*3190*/  @!P0 SYNCS.PHASECHK.TRANS64 P0, [R0+URZ+0xb0], R2 ;  /* 0x0000b002000085a7 */ /* 0x000ea400080010ff */
[----:B--2---:R-:W-:Y:S05]  /*31a0*/  @P0 EXIT ;  /* 0x000000000000094d */ /* 0x004fea0003800000 */
[----:B------:R-:W-:Y:S05]  /*31b0*/  BRA `(.L_x_56) ;  /* 0xfffffffc00ec7947 */ /* 0x000fea000383ffff */
.L_x_49:
[----:B------:R-:W-:Y:S05]  /*31c0*/  BRA.U UP4, `(.L_x_57) ;  /* 0x0000001104447547 */ /* 0x000fea000b800000 */
[----:B------:R-:W-:Y:S01]  /*31d0*/  UMOV UR4, 0x40 ;  /* 0x0000004000047882 */ /* 0x000fe20000000000 */
[----:B------:R-:W-:Y:S01]  /*31e0*/  NOP ;  /* 0x0000000000007918 */ /* 0x000fe20000000000 */
[----:B------:R-:W-:Y:S01]  /*31f0*/  ULEA UR5, UR54, UR4, 0x18 ;  /* 0x0000000436057291 */ /* 0x000fe2000f8ec0ff */
[----:B------:R-:W-:Y:S02]  /*3200*/  UMOV UR6, 0x400 ;  /* 0x0000040000067882 */ /* 0x000fe40000000000 */
[----:B------:R-:W-:-:S06]  /*3210*/  ULEA UR6, UR54, UR6, 0x18 ;  /* 0x0000000636067291 */ /* 0x000fcc000f8ec0ff */
[----:B------:R-:W2:Y:S02]  /*3220*/  LDS.U8 R0, [UR5+0x1c] ;  /* 0x00001c05ff007984 */ /* 0x000ea40008000000 */
[----:B--2---:R-:W-:-:S13]  /*3230*/  ISETP.NE.AND P0, PT, R0, RZ, PT ;  /* 0x000000ff0000720c */ /* 0x004fda0003f05270 */
[----:B------:R-:W-:Y:S05]  /*3240*/  @P0 BRA `(.L_x_58) ;  /* 0x0000000000580947 */ /* 0x000fea0003800000 */
[----:B------:R-:W-:-:S13]  /*3250*/  ELECT P0, URZ, PT ;  /* 0x0000000000ff782f */ /* 0x000fda0003800000 */
[----:B------:R-:W-:Y:S05]  /*3260*/  @!P0 BRA `(.L_x_59) ;  /* 0x0000000000608947 */ /* 0x000fea0003800000 */
[----:B------:R-:W-:Y:S01]  /*3270*/  UMOV UR4, 0x10 ;  /* 0x0000001000047882 */ /* 0x000fe20000000000 */
[----:B------:R-:W-:Y:S01]  /*3280*/  HFMA2 R0, -RZ, RZ, 0, 5.9604644775390625e-08 ;  /* 0x00000001ff007431 */ /* 0x000fe200000001ff */
[----:B------:R-:W-:-:S03]  /*3290*/  MOV R3, 0xffff ;  /* 0x0000ffff00037802 */ /* 0x000fc60000000f00 */
[----:B------:R-:W-:Y:S04]  /*32a0*/  DEPBAR.LE SB2, 0x36 ;  /* 0x0000ad800000791a */ /* 0x000fe80000000000 */
[----:B------:R-:W2:Y:S02]  /*32b0*/  UTCATOMSWS.FIND_AND_SET.ALIGN UP0, UR4, UR4 ;  /* 0x00000004000475e3 */ /* 0x000ea40008000800 */
[----:B--2---:R-:W-:Y:S01]  /*32c0*/  MOV R4, UR4 ;  /* 0x0000000400047c02 */ /* 0x004fe20008000f00 */
[----:B------:R-:W-:Y:S06]  /*32d0*/  BRA.U UP0, `(.L_x_60) ;  /* 0x0000000100187547 */ /* 0x000fec000b800000 */
.L_x_61:
[----:B------:R-:W-:Y:S05]  /*32e0*/  NANOSLEEP 0x64 ;  /* 0x000000640000795d */ /* 0x000fea0003800000 */
[----:B------:R-:W-:-:S05]  /*32f0*/  UMOV UR4, 0x10 ;  /* 0x0000001000047882 */ /* 0x000fca0000000000 */
[----:B------:R-:W-:Y:S04]  /*3300*/  DEPBAR.LE SB2, 0x36 ;  /* 0x0000ad800000791a */ /* 0x000fe80000000000 */
[----:B------:R-:W2:Y:S02]  /*3310*/  UTCATOMSWS.FIND_AND_SET.ALIGN UP0, UR4, UR4 ;  /* 0x00000004000475e3 */ /* 0x000ea40008000800 */
[----:B--2---:R-:W-:Y:S01]  /*3320*/  MOV R4, UR4 ;  /* 0x0000000400047c02 */ /* 0x004fe20008000f00 */
[----:B------:R-:W-:Y:S05]  /*3330*/  BRA.U !UP0, `(.L_x_61) ;  /* 0xfffffffd08e87547 */ /* 0x000fea000b83ffff */
.L_x_60:
[-C--:B------:R-:W-:Y:S02]  /*3340*/  SHF.L.U32 R3, R3, R4.reuse, RZ ;  /* 0x0000000403037219 */ /* 0x080fe400000006ff */
[----:B------:R-:W-:Y:S01]  /*3350*/  SHF.L.U32 R0, R0, R4, RZ ;  /* 0x0000000400007219 */ /* 0x000fe200000006ff */
[----:B------:R-:W-:Y:S02]  /*3360*/  IMAD.SHL.U32 R4, R4, 0x20, RZ ;  /* 0x0000002004047824 */ /* 0x000fe400078e00ff */
[----:B------:R2:W-:Y:S04]  /*3370*/  ATOMS.OR RZ, [UR5+0x14], R3 ;  /* 0x00001403ffff798c */ /* 0x0005e8000b000005 */
[----:B------:R2:W-:Y:S04]  /*3380*/  ATOMS.OR RZ, [UR5+0x18], R0 ;  /* 0x00001800ffff798c */ /* 0x0005e8000b000005 */
[----:B------:R2:W-:Y:S01]  /*3390*/  STS [UR6+0x150], R4 ;  /* 0x00015004ff007988 */ /* 0x0005e20008000806 */
[----:B------:R-:W-:Y:S05]  /*33a0*/  BRA `(.L_x_59) ;  /* 0x0000000000107947 */ /* 0x000fea0003800000 */
.L_x_58:
[----:B------:R-:W-:Y:S02]  /*33b0*/  MOV R0, 0xffffffff ;  /* 0xffffffff00007802 */ /* 0x000fe40000000f00 */
[----:B------:R-:W-:-:S03]  /*33c0*/  MOV R4, 0x33f0 ;  /* 0x000033f000047802 */ /* 0x000fc60000000f00 */
[----:B------:R2:W-:Y:S04]  /*33d0*/  STS [UR6+0x150], R0 ;  /* 0x00015000ff007988 */ /* 0x0005e80008000806 */
[----:B-12--5:R-:W-:Y:S05]  /*33e0*/  CALL.REL.NOINC `($__internal_1_$__cuda_sm10x_tcgen05_guardrail_trap_phase_invalid_during_alloc) ;  /* 0x0000005000647944 */ /* 0x026fea0003c00000 */
.L_x_59:
[----:B------:R-:W-:Y:S05]  /*33f0*/  WARPSYNC.ALL ;  /* 0x0000000000007948 */ /* 0x000fea0003800000 */
[----:B------:R-:W3:Y:S01]  /*3400*/  S2UR UR4, SR_CgaCtaId ;  /* 0x00000000000479c3 */ /* 0x000ee20000008800 */
[----:B------:R-:W-:Y:S01]  /*3410*/  UMOV UR41, 0x400 ;  /* 0x0000040000297882 */ /* 0x000fe20000000000 */
[----:B------:R-:W-:-:S06]  /*3420*/  NOP ;  /* 0x0000000000007918 */ /* 0x000fcc0000000000 */
[----:B------:R-:W-:Y:S06]  /*3430*/  BAR.ARV 0x6, 0xa0 ;  /* 0x0182800000007b1d */ /* 0x000fec0000002000 */
[----:B------:R-:W4:Y:S01]  /*3440*/  LDCU UR6, c[0x0][0x38c] ;  /* 0x00007180ff0677ac */ /* 0x000f220008000800 */
[----:B------:R-:W-:Y:S01]  /*3450*/  LOP3.LUT R2, R2, 0xffff, RZ, 0xc0, !PT ;  /* 0x0000ffff02027812 */ /* 0x000fe200078ec0ff */
[----:B------:R-:W-:Y:S01]  /*3460*/  IMAD.MOV.U32 R11, RZ, RZ, 0x1 ;  /* 0x00000001ff0b7424 */ /* 0x000fe200078e00ff */
[----:B------:R-:W-:Y:S01]  /*3470*/  CS2R R8, SRZ ;  /* 0x0000000000087805 */ /* 0x000fe2000001ff00 */
[----:B------:R-:W1:Y:S01]  /*3480*/  LDCU UR7, c[0x0][0x38c] ;  /* 0x00007180ff0777ac */ /* 0x000e620008000800 */
[----:B------:R-:W-:Y:S01]  /*3490*/  R2UR UR42, R2 ;  /* 0x00000000022a72ca */ /* 0x000fe200000e0000 */
[----:B------:R-:W-:Y:S01]  /*34a0*/  IMAD.MOV.U32 R10, RZ, RZ, RZ ;  /* 0x000000ffff0a7224 */ /* 0x000fe200078e00ff */
[----:B------:R-:W-:Y:S01]  /*34b0*/  UMOV UR45, URZ ;  /* 0x000000ff002d7c82 */ /* 0x000fe20008000000 */
[----:B------:R-:W-:Y:S01]  /*34c0*/  UMOV UR39, URZ ;  /* 0x000000ff00277c82 */ /* 0x000fe20008000000 */
[----:B---3--:R-:W-:Y:S01]  /*34d0*/  ULEA UR41, UR4, UR41, 0x18 ;  /* 0x0000002904297291 */ /* 0x008fe2000f8ec0ff */
[----:B------:R-:W-:Y:S01]  /*34e0*/  UMOV UR62, 0x0 ;  /* 0x00000000003e7882 */ /* 0x000fe20000000000 */
[----:B------:R-:W-:-:S02]  /*34f0*/  UMOV UR63, 0x4100490 ;  /* 0x04100490003f7882 */ /* 0x000fc40000000000 */
[----:B------:R-:W-:Y:S02]  /*3500*/  UIADD3 UR5, UPT, UPT, UR41, 0x3400, URZ ;  /* 0x0000340029057890 */ /* 0x000fe4000fffe0ff */
[----:B------:R-:W-:Y:S02]  /*3510*/  UIADD3 UR4, UPT, UPT, UR41, 0x1b400, URZ ;  /* 0x0001b40029047890 */ /* 0x000fe4000fffe0ff */
[----:B----4-:R-:W-:Y:S01]  /*3520*/  UIADD3 UR6, UPT, UPT, UR6, 0x7f, URZ ;  /* 0x0000007f06067890 */ /* 0x010fe2000fffe0ff */
[----:B--2---:R-:W2:Y:S01]  /*3530*/  LDS R0, [UR41+0x150] ;  /* 0x00015029ff007984 */ /* 0x004ea20008000800 */
[----:B------:R-:W-:Y:S02]  /*3540*/  USHF.R.U32.HI UR5, URZ, 0x4, UR5 ;  /* 0x00000004ff057899 */ /* 0x000fe40008011605 */
[----:B------:R-:W-:Y:S02]  /*3550*/  USHF.R.S32.HI UR47, URZ, 0x1f, UR6 ;  /* 0x0000001fff2f7899 */ /* 0x000fe40008011406 */
[----:B------:R-:W-:-:S02]  /*3560*/  USHF.R.U32.HI UR4, URZ, 0x4, UR4 ;  /* 0x00000004ff047899 */ /* 0x000fc40008011604 */
[----:B------:R-:W-:Y:S02]  /*3570*/  ULEA.HI UR47, UR47, UR6, URZ, 0x7 ;  /* 0x000000062f2f7291 */ /* 0x000fe4000f8f38ff */
[----:B------:R-:W-:Y:S02]  /*3580*/  ULOP3.LUT UR5, UR5, 0x3fff, URZ, 0xc0, !UPT ;  /* 0x00003fff05057892 */ /* 0x000fe4000f8ec0ff */
[----:B------:R-:W-:Y:S02]  /*3590*/  USHF.R.S32.HI UR47, URZ, 0x7, UR47 ;  /* 0x00000007ff2f7899 */ /* 0x000fe4000801142f */
[----:B------:R-:W-:Y:S02]  /*35a0*/  ULOP3.LUT UR4, UR4, 0x3fff, URZ, 0xc0, !UPT ;  /* 0x00003fff04047892 */ /* 0x000fe4000f8ec0ff */
[----:B------:R-:W-:Y:S01]  /*35b0*/  UISETP.LT.AND UP0, UPT, UR47, 0x1, UPT ;  /* 0x000000012f00788c */ /* 0x000fe2000bf01270 */
[----:B------:R-:W-:Y:S01]  /*35c0*/  UMOV UR60, 0x0 ;  /* 0x00000000003c7882 */ /* 0x000fe20000000000 */
[----:B------:R-:W-:-:S02]  /*35d0*/  UMOV UR61, 0x4100490 ;  /* 0x04100490003d7882 */ /* 0x000fc40000000000 */
[----:B------:R-:W-:Y:S01]  /*35e0*/  USEL UR64, UR47, 0x1, !UP0 ;  /* 0x000000012f407887 */ /* 0x000fe2000c000000 */
[----:B------:R-:W-:Y:S01]  /*35f0*/  UMOV UR58, 0x0 ;  /* 0x00000000003a7882 */ /* 0x000fe20000000000 */
[----:B------:R-:W-:Y:S01]  /*3600*/  UMOV UR59, 0x4100490 ;  /* 0x04100490003b7882 */ /* 0x000fe20000000000 */
[----:B------:R-:W-:Y:S01]  /*3610*/  UMOV UR56, 0x0 ;  /* 0x0000000000387882 */ /* 0x000fe20000000000 */
[----:B------:R-:W-:Y:S01]  /*3620*/  UMOV UR57, 0x4100490 ;  /* 0x0410049000397882 */ /* 0x000fe20000000000 */
[----:B------:R-:W-:Y:S01]  /*3630*/  UMOV UR54, 0x0 ;  /* 0x0000000000367882 */ /* 0x000fe20000000000 */
[----:B------:R-:W-:Y:S01]  /*3640*/  UMOV UR55, 0x4100490 ;  /* 0x0410049000377882 */ /* 0x000fe20000000000 */
[----:B------:R-:W-:Y:S01]  /*3650*/  UMOV UR52, 0x0 ;  /* 0x0000000000347882 */ /* 0x000fe20000000000 */
[----:B------:R-:W-:Y:S01]  /*3660*/  UMOV UR53, 0x4100490 ;  /* 0x0410049000357882 */ /* 0x000fe20000000000 */
[----:B------:R-:W-:Y:S02]  /*3670*/  ULOP3.LUT UR43, UR5, 0x10000, URZ, 0xfc, !UPT ;  /* 0x00010000052b7892 */ /* 0x000fe4000f8efcff */
[----:B------:R-:W-:-:S02]  /*3680*/  ULOP3.LUT UR44, UR4, 0x10000, URZ, 0xfc, !UPT ;  /* 0x00010000042c7892 */ /* 0x000fc4000f8efcff */
[----:B------:R-:W-:Y:S02]  /*3690*/  UIADD3 UR64, UPT, UPT, -UR64, URZ, URZ ;  /* 0x000000ff40407290 */ /* 0x000fe4000fffe1ff */
[----:B-1----:R-:W-:Y:S01]  /*36a0*/  UISETP.GE.AND UP4, UPT, UR7, 0x1, UPT ;  /* 0x000000010700788c */ /* 0x002fe2000bf86270 */
[----:B------:R-:W-:Y:S01]  /*36b0*/  UMOV UR50, 0x0 ;  /* 0x0000000000327882 */ /* 0x000fe20000000000 */
[----:B------:R-:W-:Y:S01]  /*36c0*/  UMOV UR51, 0x4100490 ;  /* 0x0410049000337882 */ /* 0x000fe20000000000 */
[----:B------:R-:W-:Y:S01]  /*36d0*/  UMOV UR48, 0x0 ;  /* 0x0000000000307882 */ /* 0x000fe20000000000 */
[----:B--2---:R-:W-:Y:S01]  /*36e0*/  R2UR UR65, R0 ;  /* 0x00000000004172ca */ /* 0x004fe200000e0000 */
[----:B------:R-:W-:-:S14]  /*36f0*/  UMOV UR49, 0x4100490 ;  /* 0x0410049000317882 */ /* 0x000fdc0000000000 */
.L_x_68:
[----:B------:R-:W-:Y:S02]  /*3700*/  LEA R0, R10, UR41, 0x3 ;  /* 0x000000290a007c11 */ /* 0x000fe4000f8e18ff */
[----:B------:R-:W-:Y:S02]  /*3710*/  SHF.L.U32 R2, R9, 0x1f, RZ ;  /* 0x0000001f09027819 */ /* 0x000fe400000006ff */
[----:B------:R-:W-:Y:S01]  /*3720*/  PLOP3.LUT P0, PT, PT, PT, UP4, 0x80, 0x8 ;  /* 0x000000000008781c */ /* 0x000fe20003f0f048 */
[----:B------:R-:W-:Y:S01]  /*3730*/  VIADD R3, R0, 0xb0 ;  /* 0x000000b000037836 */ /* 0x000fe20000000000 */
[----:B-1----:R-:W1:Y:S02]  /*3740*/  SYNCS.PHASECHK.TRANS64.TRYWAIT P1, [R0+URZ+0xa0], R2 ;  /* 0x0000a002000075a7 */ /* 0x002e6400080211ff */
[----:B-1-3--:R-:W-:Y:S09]  /*3750*/  @!P1 BRA `(.L_x_62) ;  /* 0x0000004400fc9947 */ /* 0x00aff20003800000 */
.L_x_143:
[----:B------:R-:W-:Y:S01]  /*3760*/  LEA R4, R10, UR41, 0x4 ;  /* 0x000000290a047c11 */ /* 0x000fe2000f8e20ff */
[----:B------:R-:W-:Y:S01]  /*3770*/  @UP4 ULEA UR4, UR39, UR41, 0x3 ;  /* 0x0000002927044291 */ /* 0x000fe2000f8e18ff */
[----:B------:R-:W-:Y:S01]  /*3780*/  PLOP3.LUT P2, PT, PT, PT, PT, 0x80, 0x8 ;  /* 0x000000000008781c */ /* 0x000fe20003f4f070 */
[----:B------:R-:W-:Y:S01]  /*3790*/  ULEA UR46, UR45, UR41, 0x3 ;  /* 0x000000292d2e7291 */ /* 0x000fe2000f8e18ff */
[----:B------:R-:W-:Y:S02]  /*37a0*/  PRMT R3, RZ, 0x654, R3 ;  /* 0x00000654ff037816 */ /* 0x000fe40000000003 */
[----:B------:R-:W2:Y:S01]  /*37b0*/  LDS.128 R4, [R4+0x130] ;  /* 0x0001300004047984 */ /* 0x000ea20000000c00 */
[----:B-1----:R-:W-:Y:S02]  /*37c0*/  @P0 SHF.L.U32 R2, R8, 0x1f, RZ ;  /* 0x0000001f08020819 */ /* 0x002fe400000006ff */
[----:B------:R-:W-:Y:S01]  /*37d0*/  SHF.L.U32 R0, R11, 0x1f, RZ ;  /* 0x0000001f0b007819 */ /* 0x000fe200000006ff */
[----:B------:R-:W-:Y:S01]  /*37e0*/  @!PT LDS RZ, [RZ] ;  /* 0x00000000fffff984 */ /* 0x000fe20000000800 */
[----:B------:R-:W-:Y:S01]  /*37f0*/  @!PT LDS RZ, [RZ] ;  /* 0x00000000fffff984 */ /* 0x000fe20000000800 */
[----:B------:R-:W-:Y:S01]  /*3800*/  @!PT LDS RZ, [RZ] ;  /* 0x00000000fffff984 */ /* 0x000fe20000000800 */
[----:B------:R-:W-:Y:S01]  /*3810*/  @!PT LDS RZ, [RZ] ;  /* 0x00000000fffff984 */ /* 0x000fe20000000800 */
[----:B------:R1:W-:Y:S06]  /*3820*/  MEMBAR.ALL.CTA ;  /* 0x0000000000007992 */ /* 0x0003ec0000008000 */
[----:B-1----:R-:W1:Y:S02]  /*3830*/  FENCE.VIEW.ASYNC.S ;  /* 0x00000000000073c6 */ /* 0x002e640000000000 */
[----:B-1----:R1:W-:Y:S01]  /*3840*/  SYNCS.ARRIVE.TRANS64.RED.A1T0 RZ, [R3+URZ], RZ ;  /* 0x000000ff03ff79a7 */ /* 0x0023e200081004ff */
[----:B------:R1:W3:Y:S01]  /*3850*/  @P0 SYNCS.PHASECHK.TRANS64.TRYWAIT P2, [UR4], R2 ;  /* 0x00000002ff0005a7 */ /* 0x0002e20008041104 */
[----:B------:R-:W-:Y:S01]  /*3860*/  ULEA.HI UR4, UR45, UR45, URZ, 0x1 ;  /* 0x0000002d2d047291 */ /* 0x000fe2000f8f08ff */
[----:B--2---:R-:W-:-:S03]  /*3870*/  LOP3.LUT P1, RZ, R6, 0x1, RZ, 0xc0, !PT ;  /* 0x0000000106ff7812 */ /* 0x004fc6000782c0ff */
[----:B------:R-:W-:Y:S02]  /*3880*/  USHF.L.U32 UR5, UR4, 0x5, URZ ;  /* 0x0000000504057899 */ /* 0x000fe400080006ff */
[----:B------:R-:W-:Y:S02]  /*3890*/  ULOP3.LUT UR36, UR4, 0xffe, URZ, 0xc0, !UPT ;  /* 0x00000ffe04247892 */ /* 0x000fe4000f8ec0ff */
[----:B------:R-:W-:Y:S02]  /*38a0*/  ULOP3.LUT UR4, UR5, 0xffffffc0, URZ, 0xc0, !UPT ;  /* 0xffffffc005047892 */ /* 0x000fe4000f8ec0ff */
[----:B------:R-:W-:Y:S02]  /*38b0*/  UIADD3 UR36, UPT, UPT, -UR36, UR45, URZ ;  /* 0x0000002d24247290 */ /* 0x000fe4000fffe1ff */
[----:B------:R-:W-:Y:S01]  /*38c0*/  UIADD3 UR4, UPT, UPT, UR65, UR4, URZ ;  /* 0x0000000441047290 */ /* 0x000fe2000fffe0ff */
[----:B------:R-:W2:Y:S03]  /*38d0*/  SYNCS.PHASECHK.TRANS64.TRYWAIT P0, [UR46+0xe0], R0 ;  /* 0x0000e000ff0075a7 */ /* 0x000ea6000800112e */
[----:B------:R-:W-:Y:S01]  /*38e0*/  ULEA UR36, UR36, UR4, 0x14 ;  /* 0x0000000424247291 */ /* 0x000fe2000f8ea0ff */
[----:B-123--:R-:W-:Y:S11]  /*38f0*/  @!P0 BRA `(.L_x_63) ;  /* 0x0000004400a88947 */ /* 0x00eff60003800000 */
.L_x_145:
[----:B------:R-:W-:Y:S01]  /*3900*/  IADD3 R10, PT, PT, R10, 0x1, RZ ;  /* 0x000000010a0a7810 */ /* 0x000fe20007ffe0ff */
[----:B------:R-:W-:Y:S06]  /*3910*/  BRA.U !UP4, `(.L_x_64) ;  /* 0x000000050c107547 */ /* 0x000fec000b800000 */
[----:B------:R-:W-:Y:S01]  /*3920*/  UPLOP3.LUT UP2, UPT, UPT, UPT, UPT, 0x40, 0x4 ;  /* 0x000000000004789c */ /* 0x000fe20003f4e870 */
[----:B------:R-:W-:Y:S01]  /*3930*/  UMOV UR38, UR64 ;  /* 0x0000004000267c82 */ /* 0x000fe20008000000 */
[----:B------:R-:W-:Y:S01]  /*3940*/  UMOV UR37, UR47 ;  /* 0x0000002f00257c82 */ /* 0x000fe20008000000 */
[----:B------:R-:W-:-:S08]  /*3950*/  UMOV UR5, UR39 ;  /* 0x0000002700057c82 */ /* 0x000fd00008000000 */
.L_x_67:
[----:B------:R-:W-:Y:S02]  /*3960*/  UIADD3 UR38, UPT, UPT, UR38, 0x1, URZ ;  /* 0x0000000126267890 */ /* 0x000fe4000fffe0ff */
[----:B------:R-:W-:Y:S02]  /*3970*/  ULEA UR7, UR5, UR41, 0x3 ;  /* 0x0000002905077291 */ /* 0x000fe4000f8e18ff */
[----:B------:R-:W-:Y:S01]  /*3980*/  UISETP.NE.AND UP3, UPT, UR38, URZ, UPT ;  /* 0x000000ff2600728c */ /* 0x000fe2000bf65270 */
[----:B--23--:R-:W-:Y:S10]  /*3990*/  @P2 BRA `(.L_x_65) ;  /* 0x00000000000c2947 */ /* 0x00cff40003800000 */
[----:B-1----:R-:W-:Y:S04]  /*39a0*/  SHF.L.U32 R2, R8, 0x1f, RZ ;  /* 0x0000001f08027819 */ /* 0x002fe800000006ff */
[----:B------:R-:W1:Y:S02]  /*39b0*/  SYNCS.PHASECHK.TRANS64.TRYWAIT P0, [UR7], R2 ;  /* 0x00000002ff0075a7 */ /* 0x000e640008001107 */
[----:B-1----:R-:W-:Y:S05]  /*39c0*/  @!P0 BRA `(.L_x_66) ;  /* 0x00000044008c8947 */ /* 0x002fea0003800000 */
.L_x_65:
[----:B------:R-:W-:Y:S01]  /*39d0*/  UISETP.NE.AND UP0, UPT, UR37, 0x1, UPT ;  /* 0x000000012500788c */ /* 0x000fe2000bf05270 */
[----:B------:R-:W-:Y:S01]  /*39e0*/  PLOP3.LUT P2, PT, PT, PT, PT, 0x80, 0x8 ;  /* 0x000000000008781c */ /* 0x000fe20003f4f070 */
[----:B------:R-:W-:Y:S02]  /*39f0*/  UIADD3 UR4, UPT, UPT, UR5, 0x1, URZ ;  /* 0x0000000105047890 */ /* 0x000fe4000fffe0ff */
[----:B------:R-:W-:Y:S02]  /*3a00*/  UIADD3 UR40, UPT, UPT, UR7, 0x30, URZ ;  /* 0x0000003007287890 */ /* 0x000fe4000fffe0ff */
[----:B------:R-:W-:Y:S01]  /*3a10*/  UISETP.NE.AND UP1, UPT, UR4, 0x6, UPT ;  /* 0x000000060400788c */ /* 0x000fe2000bf25270 */
[----:B------:R-:W-:Y:S01]  /*3a20*/  PLOP3.LUT P0, PT, PT, PT, UP0, 0x80, 0x8 ;  /* 0x000000000008781c */ /* 0x000fe20003f0f008 */
[----:B------:R-:W-:Y:S02]  /*3a30*/  UIADD3 UR37, UPT, UPT, UR37, -0x1, URZ ;  /* 0xffffffff25257890 */ /* 0x000fe4000fffe0ff */
[----:B------:R-:W-:Y:S02]  /*3a40*/  USEL UR6, URZ, 0x1, UP1 ;  /* 0x00000001ff067887 */ /* 0x000fe40008800000 */
[----:B------:R-:W-:Y:S01]  /*3a50*/  USEL UR39, UR4, URZ, UP1 ;  /* 0x000000ff04277287 */ /* 0x000fe20008800000 */
[----:B------:R-:W-:Y:S01]  /*3a60*/  UMOV UR7, 0x40004040 ;  /* 0x4000404000077882 */ /* 0x000fe20000000000 */
[----:B------:R-:W-:Y:S02]  /*3a70*/  UMOV UR35, 0x40004040 ;  /* 0x4000404000237882 */ /* 0x000fe40000000000 */
[----:B------:R-:W-:Y:S01]  /*3a80*/  @UP0 ULEA UR4, UR39, UR41, 0x3 ;  /* 0x0000002927040291 */ /* 0x000fe2000f8e18ff */
[----:B------:R-:W-:Y:S01]  /*3a90*/  LOP3.LUT R8, R8, UR6, RZ, 0x3c, !PT ;  /* 0x0000000608087c12 */ /* 0x000fe2000f8e3cff */
[----:B------:R-:W-:Y:S01]  /*3aa0*/  ULEA UR6, UR5, UR44, 0xa ;  /* 0x0000002c05067291 */ /* 0x000fe2000f8e50ff */
[----:B------:R-:W-:Y:S02]  /*3ab0*/  UMOV UR33, 0x40004040 ;  /* 0x4000404000217882 */ /* 0x000fe40000000000 */
[----:B-1----:R-:W-:Y:S01]  /*3ac0*/  @P0 SHF.L.U32 R0, R8, 0x1f, RZ ;  /* 0x0000001f08000819 */ /* 0x002fe200000006ff */
[----:B------:R-:W-:Y:S02]  /*3ad0*/  UIADD3 UR34, UPT, UPT, UR6, 0x2, URZ ;  /* 0x0000000206227890 */ /* 0x000fe4000fffe0ff */
[----:B------:R-:W-:Y:S01]  /*3ae0*/  UIADD3 UR30, UPT, UPT, UR6, 0x4, URZ ;  /* 0x00000004061e7890 */ /* 0x000fe2000fffe0ff */
[----:B------:R2:W3:Y:S01]  /*3af0*/  @P0 SYNCS.PHASECHK.TRANS64.TRYWAIT P2, [UR4], R0 ;  /* 0x00000000ff0005a7 */ /* 0x0004e20008041104 */
[----:B------:R-:W-:Y:S02]  /*3b00*/  ULEA UR4, UR5, UR43, 0xa ;  /* 0x0000002b05047291 */ /* 0x000fe4000f8e50ff */
[----:B------:R-:W-:Y:S02]  /*3b10*/  UIADD3 UR26, UPT, UPT, UR6, 0x6, URZ ;  /* 0x00000006061a7890 */ /* 0x000fe4000fffe0ff */
        /* <DEDUP_REMOVED lines=10> */
[----:B------:R-:W-:Y:S01]  /*3bc0*/  UIADD3 UR8, UPT, UPT, UR4, 0x206, URZ ;  /* 0x0000020604087890 */ /* 0x000fe2000fffe0ff */
[----:B------:R-:W-:Y:S01]  /*3bd0*/  UMOV UR5, 0x40004040 ;  /* 0x4000404000057882 */ /* 0x000fe20000000000 */
[----:B------:R-:W-:Y:S01]  /*3be0*/  UMOV UR31, 0x40004040 ;  /* 0x40004040001f7882 */ /* 0x000fe20000000000 */
[----:B------:R1:W-:Y:S01]  /*3bf0*/  UTCHMMA gdesc[UR4], gdesc[UR6], tmem[UR36], tmem[UR62], idesc[UR63], UP2 ;  /* 0x00ff3e06040075ea */ /* 0x0003e20009000024 */
[----:B------:R-:W-:Y:S01]  /*3c00*/  UPLOP3.LUT UP2, UPT, UPT, UPT, UPT, 0x80, 0x8 ;  /* 0x000000000008789c */ /* 0x000fe20003f4f070 */
[----:B------:R2:W-:Y:S01]  /*3c10*/  UTCHMMA gdesc[UR32], gdesc[UR34], tmem[UR36], tmem[UR60], idesc[UR61], UPT ;  /* 0x00ff3c22200075ea */ /* 0x0005e2000b800024 */
[----:B------:R-:W-:Y:S01]  /*3c20*/  UMOV UR29, 0x40004040 ;  /* 0x40004040001d7882 */ /* 0x000fe20000000000 */
[----:B------:R-:W-:Y:S01]  /*3c30*/  UMOV UR27, 0x40004040 ;  /* 0x40004040001b7882 */ /* 0x000fe20000000000 */
        /* <DEDUP_REMOVED lines=12> */
[----:B------:R-:W-:Y:S01]  /*3d00*/  UMOV UR9, 0x40004040 ;  /* 0x4000404000097882 */ /* 0x000fe20000000000 */
[----:B------:R2:W-:Y:S01]  /*3d10*/  UTCHMMA gdesc[UR12], gdesc[UR14], tmem[UR36], tmem[UR50], idesc[UR51], UPT ;  /* 0x00ff320e0c0075ea */ /* 0x0005e2000b800024 */
[----:B------:R2:W-:Y:S01]  /*3d20*/  UTCHMMA gdesc[UR8], gdesc[UR10], tmem[UR36], tmem[UR48], idesc[UR49], UPT ;  /* 0x00ff300a080075ea */ /* 0x0005e2000b800024 */
[----:B------:R2:W-:Y:S01]  /*3d30*/  UTCBAR.MULTICAST [UR40], URZ, UR42 ;  /* 0x000000ff280073e9 */ /* 0x0005e2000800082a */
[----:B-1----:R-:W-:Y:S01]  /*3d40*/  UMOV UR5, UR39 ;  /* 0x0000002700057c82 */ /* 0x002fe20008000000 */
[----:B------:R-:W-:Y:S05]  /*3d50*/  BRA.U UP3, `(.L_x_67) ;  /* 0xfffffffd03007547 */ /* 0x000fea000b83ffff */
.L_x_64:
[----:B------:R-:W-:Y:S01]  /*3d60*/  UIADD3 UR4, UPT, UPT, UR45, 0x1, URZ ;  /* 0x000000012d047890 */ /* 0x000fe2000fffe0ff */
[C---:B------:R-:W-:Y:S01]  /*3d70*/  ISETP.NE.AND P0, PT, R10.reuse, 0x2, PT ;  /* 0x000000020a00780c */ /* 0x040fe20003f05270 */
[----:B------:R-:W-:Y:S02]  /*3d80*/  UIADD3 UR5, UPT, UPT, UR46, 0xc0, URZ ;  /* 0x000000c02e057890 */ /* 0x000fe4000fffe0ff */
[----:B------:R-:W-:Y:S01]  /*3d90*/  UISETP.NE.AND UP0, UPT, UR4, 0x4, UPT ;  /* 0x000000040400788c */ /* 0x000fe2000bf05270 */
[----:B-12---:R-:W-:Y:S02]  /*3da0*/  SEL R0, RZ, 0x1, P0 ;  /* 0x00000001ff007807 */ /* 0x006fe40000000000 */
[----:B------:R-:W-:Y:S01]  /*3db0*/  SEL R10, R10, RZ, P0 ;  /* 0x000000ff0a0a7207 */ /* 0x000fe20000000000 */
[----:B------:R-:W-:Y:S01]  /*3dc0*/  USEL UR6, URZ, 0x1, UP0 ;  /* 0x00000001ff067887 */ /* 0x000fe20008000000 */
[----:B------:R-:W-:Y:S01]  /*3dd0*/  LOP3.LUT R9, R9, R0, RZ, 0x3c, !PT ;  /* 0x0000000009097212 */ /* 0x000fe200078e3cff */
[----:B------:R-:W-:Y:S01]  /*3de0*/  USEL UR45, UR4, URZ, UP0 ;  /* 0x000000ff042d7287 */ /* 0x000fe20008000000 */
[----:B------:R1:W-:Y:S03]  /*3df0*/  UTCBAR [UR5], URZ ;  /* 0x000000ff050073e9 */ /* 0x0003e600080000ff */
[----:B------:R-:W-:Y:S01]  /*3e00*/  LOP3.LUT R11, R11, UR6, RZ, 0x3c, !PT ;  /* 0x000000060b0b7c12 */ /* 0x000fe2000f8e3cff */
[----:B------:R-:W-:Y:S07]  /*3e10*/  @P1 BRA `(.L_x_68) ;  /* 0xfffffff800381947 */ /* 0x000fee000383ffff */
[----:B------:R-:W2:Y:S01]  /*3e20*/  S2UR UR8, SR_CgaCtaId ;  /* 0x00000000000879c3 */ /* 0x000ea20000008800 */
[----:B------:R-:W-:Y:S01]  /*3e30*/  ELECT P0, URZ, PT ;  /* 0x0000000000ff782f */ /* 0x000fe20003800000 */
[----:B------:R-:W-:Y:S01]  /*3e40*/  IMAD.MOV.U32 R0, RZ, RZ, 0x1 ;  /* 0x00000001ff007424 */ /* 0x000fe200078e00ff */
[----:B------:R-:W-:Y:S01]  /*3e50*/  UIADD3 UR41, UPT, UPT, UR41, 0xe0, URZ ;  /* 0x000000e029297890 */ /* 0x000fe2000fffe0ff */
[----:B------:R-:W-:Y:S01]  /*3e60*/  SHF.L.U32 R2, R11, 0x1f, RZ ;  /* 0x0000001f0b027819 */ /* 0x000fe200000006ff */
[----:B------:R-:W-:-:S03]  /*3e70*/  UMOV UR4, 0x40 ;  /* 0x0000004000047882 */ /* 0x000fc60000000000 */
[----:B------:R-:W-:Y:S01]  /*3e80*/  UVIRTCOUNT.DEALLOC.SMPOOL 0x80 ;  /* 0x000000800000784c */ /* 0x000fe20000000000 */
[----:B--2---:R-:W-:Y:S02]  /*3e90*/  ULEA UR8, UR8, UR4, 0x18 ;  /* 0x0000000408087291 */ /* 0x004fe4000f8ec0ff */
[----:B------:R-:W-:-:S07]  /*3ea0*/  ULEA UR4, UR45, UR41, 0x3 ;  /* 0x000000292d047291 */ /* 0x000fce000f8e18ff */
[----:B------:R2:W-:Y:S02]  /*3eb0*/  @P0 STS.U8 [UR8+0x1c], R0 ;  /* 0x00001c00ff000988 */ /* 0x0005e40008000008 */
[----:B------:R-:W4:Y:S02]  /*3ec0*/  SYNCS.PHASECHK.TRANS64.TRYWAIT P0, [UR4], R2 ;  /* 0x00000002ff0075a7 */ /* 0x000f240008001104 */
[----:B--2-4-:R-:W-:Y:S05]  /*3ed0*/  @!P0 BRA `(.L_x_69) ;  /* 0x0000004000608947 */ /* 0x014fea0003800000 */
.L_x_148:
[----:B------:R-:W-:-:S04]  /*3ee0*/  UIADD3 UR4, UPT, UPT, UR45, 0x1, URZ ;  /* 0x000000012d047890 */ /* 0x000fc8000fffe0ff */
[----:B------:R-:W-:-:S04]  /*3ef0*/  UISETP.NE.AND UP0, UPT, UR4, 0x4, UPT ;  /* 0x000000040400788c */ /* 0x000fc8000bf05270 */
[----:B------:R-:W-:Y:S02]  /*3f00*/  USEL UR6, URZ, 0x1, UP0 ;  /* 0x00000001ff067887 */ /* 0x000fe40008000000 */
[----:B------:R-:W-:-:S04]  /*3f10*/  USEL UR4, UR4, URZ, UP0 ;  /* 0x000000ff04047287 */ /* 0x000fc80008000000 */
[----:B-1----:R-:W-:Y:S01]  /*3f20*/  ULEA UR5, UR4, UR41, 0x3 ;  /* 0x0000002904057291 */ /* 0x002fe2000f8e18ff */
[----:B--2---:R-:W-:-:S04]  /*3f30*/  LOP3.LUT R2, R11, UR6, RZ, 0x3c, !PT ;  /* 0x000000060b027c12 */ /* 0x004fc8000f8e3cff */
[----:B------:R-:W-:-:S04]  /*3f40*/  SHF.L.U32 R3, R2, 0x1f, RZ ;  /* 0x0000001f02037819 */ /* 0x000fc800000006ff */
[----:B------:R-:W1:Y:S02]  /*3f50*/  SYNCS.PHASECHK.TRANS64.TRYWAIT P0, [UR5], R3 ;  /* 0x00000003ff0075a7 */ /* 0x000e640008001105 */
[----:B-1----:R-:W-:Y:S05]  /*3f60*/  @!P0 BRA `(.L_x_70) ;  /* 0x0000004000548947 */ /* 0x002fea0003800000 */
.L_x_150:
        /* <DEDUP_REMOVED lines=9> */
.L_x_152:
[----:B------:R-:W-:-:S04]  /*4000*/  UIADD3 UR4, UPT, UPT, UR4, 0x1, URZ ;  /* 0x0000000104047890 */ /* 0x000fc8000fffe0ff */
[----:B------:R-:W-:-:S04]  /*4010*/  UISETP.NE.AND UP0, UPT, UR4, 0x4, UPT ;  /* 0x000000040400788c */ /* 0x000fc8000bf05270 */
[----:B------:R-:W-:Y:S02]  /*4020*/  USEL UR5, URZ, 0x1, UP0 ;  /* 0x00000001ff057887 */ /* 0x000fe40008000000 */
[----:B------:R-:W-:-:S04]  /*4030*/  USEL UR4, UR4, URZ, UP0 ;  /* 0x000000ff04047287 */ /* 0x000fc80008000000 */
[----:B------:R-:W-:Y:S01]  /*4040*/  ULEA UR4, UR4, UR41, 0x3 ;  /* 0x0000002904047291 */ /* 0x000fe2000f8e18ff */
[----:B------:R-:W-:-:S04]  /*4050*/  LOP3.LUT R2, R2, UR5, RZ, 0x3c, !PT ;  /* 0x0000000502027c12 */ /* 0x000fc8000f8e3cff */
[----:B------:R-:W-:-:S04]  /*4060*/  SHF.L.U32 R2, R2, 0x1f, RZ ;  /* 0x0000001f02027819 */ /* 0x000fc800000006ff */
[----:B------:R-:W2:Y:S02]  /*4070*/  SYNCS.PHASECHK.TRANS64.TRYWAIT P0, [UR4], R2 ;  /* 0x00000002ff0075a7 */ /* 0x000ea40008001104 */
[----:B--2---:R-:W-:Y:S05]  /*4080*/  @!P0 BRA `(.L_x_72) ;  /* 0x00000040003c8947 */ /* 0x004fea0003800000 */
.L_x_154:
[----:B------:R-:W-:Y:S01]  /*4090*/  NOP ;  /* 0x0000000000007918 */ /* 0x000fe20000000000 */
[----:B-1----:R-:W1:Y:S01]  /*40a0*/  LDS R0, [UR8+0x14] ;  /* 0x00001408ff007984 */ /* 0x002e620008000800 */
[----:B------:R-:W-:Y:S01]  /*40b0*/  ULOP3.LUT UR4, UR65, 0xffff, URZ, 0xc0, !UPT ;  /* 0x0000ffff41047892 */ /* 0x000fe2000f8ec0ff */
[----:B------:R-:W-:Y:S01]  /*40c0*/  UMOV UR5, 0xffff ;  /* 0x0000ffff00057882 */ /* 0x000fe20000000000 */
[----:B------:R-:W-:Y:S02]  /*40d0*/  UMOV UR6, 0x1 ;  /* 0x0000000100067882 */ /* 0x000fe40000000000 */
[----:B------:R-:W-:-:S04]  /*40e0*/  USHF.R.U32.HI UR4, URZ, 0x5, UR4 ;  /* 0x00000005ff047899 */ /* 0x000fc80008011604 */
[----:B------:R-:W-:Y:S02]  /*40f0*/  USHF.L.U32 UR5, UR5, UR4, URZ ;  /* 0x0000000405057299 */ /* 0x000fe400080006ff */
[----:B------:R-:W-:-:S04]  /*4100*/  USHF.L.U32 UR4, UR6, UR4, URZ ;  /* 0x0000000406047299 */ /* 0x000fc800080006ff */
[----:B-1----:R-:W-:-:S04]  /*4110*/  LOP3.LUT R0, R0, UR5, RZ, 0xc0, !PT ;  /* 0x0000000500007c12 */ /* 0x002fc8000f8ec0ff */
[----:B------:R-:W-:-:S13]  /*4120*/  ISETP.NE.AND P0, PT, R0, UR5, PT ;  /* 0x0000000500007c0c */ /* 0x000fda000bf05270 */
[----:B------:R-:W-:Y:S05]  /*4130*/  @P0 BRA `(.L_x_73) ;  /* 0x0000000000580947 */ /* 0x000fea0003800000 */
[----:B------:R-:W1:Y:S02]  /*4140*/  LDS R0, [UR8+0x18] ;  /* 0x00001808ff007984 */ /* 0x000e640008000800 */
[----:B-1----:R-:W-:-:S04]  /*4150*/  LOP3.LUT R0, R0, UR4, RZ, 0xc0, !PT ;  /* 0x0000000400007c12 */ /* 0x002fc8000f8ec0ff */
[----:B------:R-:W-:-:S13]  /*4160*/  ISETP.NE.AND P0, PT, R0, UR4, PT ;  /* 0x0000000400007c0c */ /* 0x000fda000bf05270 */
[----:B------:R-:W-:Y:S05]  /*4170*/  @P0 BRA `(.L_x_74) ;  /* 0x00000000003c0947 */ /* 0x000fea0003800000 */
[----:B------:R-:W1:Y:S01]  /*4180*/  S2R R2, SR_LANEID ;  /* 0x0000000000027919 */ /* 0x000e620000000000 */
[----:B------:R-:W-:-:S06]  /*4190*/  ULOP3.LUT UR5, URZ, UR5, URZ, 0x33, !UPT ;  /* 0x00000005ff057292 */ /* 0x000fcc000f8e33ff */
[----:B------:R-:W-:-:S04]  /*41a0*/  IMAD.U32 R0, RZ, RZ, UR5 ;  /* 0x00000005ff007e24 */ /* 0x000fc8000f8e00ff */
[----:B------:R2:W4:Y:S02]  /*41b0*/  REDUX UR7, R0 ;  /* 0x00000000000773c4 */ /* 0x0005240000000000 */
[----:B------:R1:W-:Y:S01]  /*41c0*/  UTCATOMSWS.AND URZ, UR5 ;  /* 0x0000000500ff79e3 */ /* 0x0003e20008000000 */
[----:B--2---:R-:W-:Y:S01]  /*41d0*/  LOP3.LUT R0, RZ, UR4, RZ, 0x33, !PT ;  /* 0x00000004ff007c12 */ /* 0x004fe2000f8e33ff */
[----:B------:R-:W-:Y:S02]  /*41e0*/  VOTEU.ANY UR4, UPT, PT ;  /* 0x0000000000047886 */ /* 0x000fe400038e0100 */
[----:B------:R-:W-:Y:S02]  /*41f0*/  UFLO.U32 UR4, UR4 ;  /* 0x00000004000472bd */ /* 0x000fe400080e0000 */
[----:B------:R-:W2:Y:S04]  /*4200*/  REDUX UR6, R0 ;  /* 0x00000000000673c4 */ /* 0x000ea80000000000 */
[----:B-1----:R-:W-:-:S02]  /*4210*/  ISETP.EQ.U32.AND P0, PT, R2, UR4, PT ;  /* 0x0000000402007c0c */ /* 0x002fc4000bf02070 */
[----:B----4-:R-:W-:-:S11]  /*4220*/  MOV R2, UR7 ;  /* 0x0000000700027c02 */ /* 0x010fd60008000f00 */
[----:B------:R1:W-:Y:S01]  /*4230*/  @P0 ATOMS.AND RZ, [UR8+0x14], R2 ;  /* 0x00001402ffff098c */ /* 0x0003e2000a800008 */
[----:B--2---:R-:W-:-:S05]  /*4240*/  IMAD.U32 R0, RZ, RZ, UR6 ;  /* 0x00000006ff007e24 */ /* 0x004fca000f8e00ff */
[----:B------:R1:W-:Y:S01]  /*4250*/  @P0 ATOMS.AND RZ, [UR8+0x18], R0 ;  /* 0x00001800ffff098c */ /* 0x0003e2000a800008 */
[----:B------:R-:W-:Y:S05]  /*4260*/  BRA `(.L_x_75) ;  /* 0x0000000000147947 */ /* 0x000fea0003800000 */
.L_x_74:
[----:B------:R-:W-:Y:S02]  /*4270*/  MOV R2, 0x4290 ;  /* 0x0000429000027802 */ /* 0x000fe40000000f00 */
[----:B---3-5:R-:W-:Y:S05]  /*4280*/  CALL.REL.NOINC `($__internal_0_$__cuda_sm10x_tcgen05_guardrail_trap_col_being_dealloced_not_returned_by_alloc) ;  /* 0x0000004000b07944 */ /* 0x028fea0003c00000 */
[----:B------:R-:W-:Y:S05]  /*4290*/  BRA `(.L_x_75) ;  /* 0x0000000000087947 */ /* 0x000fea0003800000 */
.L_x_73:
[----:B------:R-:W-:Y:S02]  /*42a0*/  MOV R2, 0x42c0 ;  /* 0x000042c000027802 */ /* 0x000fe40000000f00 */
[----:B---3-5:R-:W-:Y:S05]  /*42b0*/  CALL.REL.NOINC `($__internal_2_$__cuda_sm10x_tcgen05_guardrail_trap_unallocated_columns_being_dealloced) ;  /* 0x0000004000bc7944 */ /* 0x028fea0003c00000 */
.L_x_75:
[----:B------:R-:W-:Y:S01]  /*42c0*/  NOP ;  /* 0x0000000000007918 */ /* 0x000fe20000000000 */
[----:B------:R-:W-:Y:S05]  /*42d0*/  EXIT ;  /* 0x000000000000794d */ /* 0x000fea0003800000 */
.L_x_57:
[----:B------:R-:W-:-:S09]  /*42e0*/  UISETP.NE.OR UP0, UPT, UR18, 0x3, !UP3 ;  /* 0x000000031200788c */ /* 0x000fd2000df05670 */
[----:B------:R-:W-:Y:S05]  /*42f0*/  BRA.U UP0, `(.L_x_76) ;  /* 0x0000001100247547 */ /* 0x000fea000b800000 */
[----:B------:R-:W2:Y:S01]  /*4300*/  LDCU.64 UR4, c[0x0][0x888] ;  /* 0x00011100ff0477ac */ /* 0x000ea20008000a00 */
[----:B------:R-:W3:Y:S01]  /*4310*/  LDC.64 R12, c[0x0][0x348] ;  /* 0x0000d200ff0c7b82 */ /* 0x000ee20000000a00 */
[----:B------:R-:W-:Y:S02]  /*4320*/  HFMA2 R9, -RZ, RZ, 0, 0 ;  /* 0x00000000ff097431 */ /* 0x000fe400000001ff */
[----:B------:R-:W-:Y:S01]  /*4330*/  IMAD.MOV.U32 R11, RZ, RZ, 0x1 ;  /* 0x00000001ff0b7424 */ /* 0x000fe200078e00ff */
[----:B------:R-:W4:Y:S01]  /*4340*/  LDCU UR37, c[0x0][0x370] ;  /* 0x00006e00ff2577ac */ /* 0x000f220008000800 */
[----:B------:R-:W-:Y:S01]  /*4350*/  IMAD.MOV.U32 R10, RZ, RZ, RZ ;  /* 0x000000ffff0a7224 */ /* 0x000fe200078e00ff */
[----:B------:R-:W-:Y:S01]  /*4360*/  MOV R3, 0x1000 ;  /* 0x0000100000037802 */ /* 0x000fe20000000f00 */
[----:B------:R-:W4:Y:S01]  /*4370*/  LDCU.128 UR32, c[0x0][0xb10] ;  /* 0x00016200ff2077ac */ /* 0x000f220008000c00 */
[----:B------:R-:W1:Y:S01]  /*4380*/  LDCU UR29, c[0x0][0x374] ;  /* 0x00006e80ff1d77ac */ /* 0x000e620008000800 */
[----:B------:R-:W1:Y:S01]  /*4390*/  LDCU.64 UR30, c[0x0][0x890] ;  /* 0x00011200ff1e77ac */ /* 0x000e620008000a00 */
[----:B--2---:R-:W-:Y:S01]  /*43a0*/  UISETP.NE.U32.AND UP0, UPT, UR4, URZ, UPT ;  /* 0x000000ff0400728c */ /* 0x004fe2000bf05070 */
[----:B------:R-:W2:Y:S01]  /*43b0*/  LDCU UR15, c[0x0][0xb0c] ;  /* 0x00016180ff0f77ac */ /* 0x000ea20008000800 */
[----:B------:R-:W3:Y:S01]  /*43c0*/  LDCU UR41, c[0x0][0xb20] ;  /* 0x00016400ff2977ac */ /* 0x000ee20008000800 */
[----:B------:R-:W3:Y:S01]  /*43d0*/  LDCU UR4, c[0x0][0xb30] ;  /* 0x00016600ff0477ac */ /* 0x000ee20008000800 */
[----:B----4-:R-:W-:-:S02]  /*43e0*/  UIMAD.WIDE.U32 UR6, UR37, UR32, URZ ;  /* 0x00000020250672a5 */ /* 0x010fc4000f8e00ff */
[----:B-1----:R-:W-:Y:S02]  /*43f0*/  UIMAD.WIDE.U32 UR8, UR29, UR35, URZ ;  /* 0x000000231d0872a5 */ /* 0x002fe4000f8e00ff */
[----:B------:R-:W-:Y:S02]  /*4400*/  USEL UR40, URZ, 0x1, UP5 ;  /* 0x00000001ff287887 */ /* 0x000fe4000a800000 */
[----:B------:R-:W-:Y:S02]  /*4410*/  UISETP.NE.U32.AND UP6, UPT, UR30, URZ, UPT ;  /* 0x000000ff1e00728c */ /* 0x000fe4000bfc5070 */
[----:B------:R-:W-:Y:S01]  /*4420*/  UISETP.NE.AND.EX UP5, UPT, UR5, URZ, UPT, UP0 ;  /* 0x000000ff0500728c */ /* 0x000fe2000bfa5300 */
[----:B------:R-:W-:Y:S01]  /*4430*/  UMOV UR24, 0x400 ;  /* 0x0000040000187882 */ /* 0x000fe20000000000 */
[----:B------:R-:W-:Y:S01]  /*4440*/  UISETP.NE.AND UP0, UPT, UR42, 0x1, UPT ;  /* 0x000000012a00788c */ /* 0x000fe2000bf05270 */
[----:B------:R-:W-:Y:S01]  /*4450*/  UMOV UR6, UR7 ;  /* 0x0000000700067c82 */ /* 0x000fe20008000000 */
[----:B------:R-:W-:Y:S01]  /*4460*/  UMOV UR38, UR9 ;  /* 0x0000000900267c82 */ /* 0x000fe20008000000 */
[----:B--2---:R-:W-:Y:S01]  /*4470*/  UISETP.NE.AND UP0, UPT, UR15, 0x1, UPT ;  /* 0x000000010f00788c */ /* 0x004fe2000bf05270 */
[----:B------:R-:W-:Y:S01]  /*4480*/  UMOV UR25, URZ ;  /* 0x000000ff00197c82 */ /* 0x000fe20008000000 */
[----:B------:R-:W-:-:S02]  /*4490*/  UPLOP3.LUT UP4, UPT, UPT, UPT, UPT, 0x40, 0x4 ;  /* 0x000000000004789c */ /* 0x000fc40003f8e870 */
[----:B------:R-:W-:Y:S01]  /*44a0*/  UISETP.GE.AND UP2, UPT, UR42, 0x1, UPT ;  /* 0x000000012a00788c */ /* 0x000fe2000bf46270 */
[----:B------:R-:W1:Y:S01]  /*44b0*/  LDCU.64 UR16, c[0x0][0xb28] ;  /* 0x00016500ff1077ac */ /* 0x000e620008000a00 */
[----:B------:R-:W-:Y:S02]  /*44c0*/  ULEA UR24, UR54, UR24, 0x18 ;  /* 0x0000001836187291 */ /* 0x000fe4000f8ec0ff */
[----:B------:R-:W-:Y:S02]  /*44d0*/  UISETP.NE.AND.EX UP6, UPT, UR31, URZ, UPT, UP6 ;  /* 0x000000ff1f00728c */ /* 0x000fe4000bfc5360 */
[----:B------:R-:W-:Y:S02]  /*44e0*/  USHF.R.U32.HI UR39, URZ, UR33, UR6 ;  /* 0x00000021ff277299 */ /* 0x000fe40008011606 */
[----:B---3--:R-:W-:Y:S02]  /*44f0*/  USHF.R.U32.HI UR38, URZ, UR41, UR38 ;  /* 0x00000029ff267299 */ /* 0x008fe40008011626 */
[----:B------:R-:W-:-:S02]  /*4500*/  UISETP.NE.AND UP0, UPT, UR34, 0x1, UPT ;  /* 0x000000012200788c */ /* 0x000fc4000bf05270 */
[----:B------:R-:W-:-:S11]  /*4510*/  UISETP.NE.AND UP3, UPT, UR4, 0x1, UPT ;  /* 0x000000010400788c */ /* 0x000fd6000bf65270 */
.L_x_85:
[C---:B------:R-:W-:Y:S02]  /*4520*/  LEA R8, R10.reuse, UR24, 0x3 ;  /* 0x000000180a087c11 */ /* 0x040fe4000f8e18ff */
[----:B------:R-:W-:Y:S02]  /*4530*/  SHF.L.U32 R0, R9, 0x1f, RZ ;  /* 0x0000001f09007819 */ /* 0x000fe400000006ff */
[----:B------:R-:W-:Y:S02]  /*4540*/  LEA R4, R10, UR24, 0x4 ;  /* 0x000000180a047c11 */ /* 0x000fe4000f8e20ff */
[----:B--2---:R-:W2:Y:S02]  /*4550*/  SYNCS.PHASECHK.TRANS64.TRYWAIT P0, [R8+URZ+0xa0], R0 ;  /* 0x0000a000080075a7 */ /* 0x004ea400080011ff */
[----:B--2---:R-:W-:Y:S05]  /*4560*/  @!P0 BRA `(.L_x_77) ;  /* 0x0000003c001c8947 */ /* 0x004fea0003800000 */
.L_x_155:
[----:B------:R-:W3:Y:S01]  /*4570*/  LDS.128 R4, [R4+0x130] ;  /* 0x0001300004047984 */ /* 0x000ee20000000c00 */
[----:B------:R-:W-:Y:S01]  /*4580*/  UISETP.GE.AND UP0, UPT, UR42, 0x1, UPT ;  /* 0x000000012a00788c */ /* 0x000fe2000bf06270 */
[----:B------:R-:W-:Y:S01]  /*4590*/  @!PT LDS RZ, [RZ] ;  /* 0x00000000fffff984 */ /* 0x000fe20000000800 */
[----:B------:R-:W-:Y:S01]  /*45a0*/  @!PT LDS RZ, [RZ] ;  /* 0x00000000fffff984 */ /* 0x000fe20000000800 */
[----:B------:R-:W-:Y:S01]  /*45b0*/  @!PT LDS RZ, [RZ] ;  /* 0x00000000fffff984 */ /* 0x000fe20000000800 */
[----:B------:R-:W-:Y:S01]  /*45c0*/  @!PT LDS RZ, [RZ] ;  /* 0x00000000fffff984 */ /* 0x000fe20000000800 */
[----:B------:R4:W-:Y:S06]  /*45d0*/  MEMBAR.ALL.CTA ;  /* 0x0000000000007992 */ /* 0x0009ec0000008000 */
[----:B----4-:R-:W4:Y:S01]  /*45e0*/  FENCE.VIEW.ASYNC.S ;  /* 0x00000000000073c6 */ /* 0x010f220000000000 */
[----:B---3--:R-:W-:Y:S11]  /*45f0*/  LOP3.LUT P0, RZ, R6, 0x1, RZ, 0xc0, !PT ;  /* 0x0000000106ff7812 */ /* 0x008ff6000780c0ff */
[----:B------:R-:W-:Y:S02]  /*4600*/  @!UPT UIADD3 URZ, UPT, UPT, URZ, URZ, URZ ;  /* 0x000000fffffff290 */ /* 0x000fe4000fffe0ff */
[----:B----4-:R-:W-:Y:S01]  /*4610*/  VOTEU.ANY UP2, P0 ;  /* 0x0000000000ff7886 */ /* 0x010fe20000040100 */
[----:B------:R-:W-:Y:S11]  /*4620*/  PLOP3.LUT P0, PT, PT, PT, UP2, 0x80, 0x8 ;  /* 0x000000000008781c */ /* 0x000ff60003f0f028 */
[----:B------:R-:W-:Y:S02]  /*4630*/  @!UPT UIADD3 URZ, UPT, UPT, URZ, URZ, URZ ;  /* 0x000000fffffff290 */ /* 0x000fe4000fffe0ff */
[----:B--2---:R-:W-:Y:S02]  /*4640*/  @P0 SHF.R.U32.HI R0, RZ, 0x10, R5 ;  /* 0x00000010ff000819 */ /* 0x004fe40000011605 */
[----:B------:R-:W-:Y:S02]  /*4650*/  @P0 MOV R2, R4 ;  /* 0x0000000400020202 */ /* 0x000fe40000000f00 */
[----:B------:R-:W-:Y:S01]  /*4660*/  @P0 R2UR UR4, R0 ;  /* 0x00000000000402ca */ /* 0x000fe200000e0000 */
[----:B------:R-:W-:Y:S01]  /*4670*/  VIADD R0, R8, 0xb0 ;  /* 0x000000b008007836 */ /* 0x000fe20000000000 */
[----:B------:R-:W-:Y:S02]  /*4680*/  @P0 LOP3.LUT R4, R5, 0xffff, RZ, 0xc0, !PT ;  /* 0x0000ffff05040812 */ /* 0x000fe400078ec0ff */
[----:B------:R-:W-:Y:S02]  /*4690*/  @P0 R2UR UR6, R2 ;  /* 0x00000000020602ca */ /* 0x000fe400000e0000 */
[----:B------:R-:W-:Y:S02]  /*46a0*/  PRMT R0, RZ, 0x654, R0 ;  /* 0x00000654ff007816 */ /* 0x000fe40000000000 */
[----:B------:R-:W-:Y:S02]  /*46b0*/  @P0 R2UR UR5, R4 ;  /* 0x00000000040502ca */ /* 0x000fe400000e0000 */
[----:B------:R2:W-:Y:S03]  /*46c0*/  SYNCS.ARRIVE.TRANS64.RED.A1T0 RZ, [R0+URZ], RZ ;  /* 0x000000ff00ff79a7 */ /* 0x0005e600081004ff */
[----:B------:R-:W-:Y:S04]  /*46d0*/  @UP2 UMOV UR28, UR4 ;  /* 0x00000004001c2c82 */ /* 0x000fe80008000000 */
[----:B------:R-:W-:Y:S04]  /*46e0*/  @UP2 UMOV UR14, UR6 ;  /* 0x00000006000e2c82 */ /* 0x000fe80008000000 */
[----:B------:R-:W-:Y:S01]  /*46f0*/  @UP2 UMOV UR13, UR5 ;  /* 0x00000005000d2c82 */ /* 0x000fe20008000000 */
[----:B------:R-:W-:Y:S05]  /*4700*/  BRA.U !UP0, `(.L_x_78) ;  /* 0x0000000108c07547 */ /* 0x000fea000b800000 */
[----:B------:R-:W-:Y:S02]  /*4710*/  UIMAD.WIDE.U32 UR8, UR13, UR35, URZ ;  /* 0x000000230d0872a5 */ /* 0x000fe4000f8e00ff */
[----:B------:R-:W-:Y:S02]  /*4720*/  UP2UR UR12, UPR, URZ, 0x4 ;  /* 0x00000004ff0c7883 */ /* 0x000fe40008000000 */
[----:B------:R-:W-:Y:S02]  /*4730*/  UISETP.NE.AND UP2, UPT, UR34, 0x1, UPT ;  /* 0x000000012200788c */ /* 0x000fe4000bf45270 */
[----:B------:R-:W-:Y:S02]  /*4740*/  UIMAD.WIDE.U32 UR10, UR14, UR32, URZ ;  /* 0x000000200e0a72a5 */ /* 0x000fe4000f8e00ff */
[----:B------:R-:W-:Y:S02]  /*4750*/  USEL UR4, UR29, UR38, !UP2 ;  /* 0x000000261d047287 */ /* 0x000fe4000d000000 */
[----:B------:R-:W-:Y:S02]  /*4760*/  UISETP.NE.AND UP0, UPT, UR15, 0x1, UPT ;  /* 0x000000010f00788c */ /* 0x000fe4000bf05270 */
[----:B------:R-:W-:Y:S02]  /*4770*/  UP2UR UR22, UPR, URZ, 0x2 ;  /* 0x00000002ff167883 */ /* 0x000fe40008000000 */
[----:B------:R-:W-:Y:S02]  /*4780*/  UISETP.NE.AND UP1, UPT, UR42, 0x1, UPT ;  /* 0x000000012a00788c */ /* 0x000fe4000bf25270 */
[----:B-1----:R-:W-:Y:S02]  /*4790*/  UIMAD.WIDE.U32 UR18, UR4, UR16, URZ ;  /* 0x00000010041272a5 */ /* 0x002fe4000f8e00ff */
[----:B------:R-:W-:Y:S01]  /*47a0*/  USEL UR7, UR37, UR39, !UP0 ;  /* 0x0000002725077287 */ /* 0x000fe2000c000000 */
[----:B------:R-:W-:Y:S02]  /*47b0*/  UMOV UR5, UR9 ;  /* 0x0000000900057c82 */ /* 0x000fe40008000000 */
[----:B------:R-:W-:Y:S02]  /*47c0*/  USHF.R.U32.HI UR6, URZ, UR41, UR5 ;  /* 0x00000029ff067299 */ /* 0x000fe40008011605 */
[----:B------:R-:W-:Y:S02]  /*47d0*/  UIMAD.WIDE.U32 UR20, UR7, UR16, URZ ;  /* 0x00000010071472a5 */ /* 0x000fe4000f8e00ff */
[----:B------:R-:W-:Y:S02]  /*47e0*/  USEL UR6, UR13, UR6, !UP2 ;  /* 0x000000060d067287 */ /* 0x000fe4000d000000 */
[----:B------:R-:W-:Y:S01]  /*47f0*/  UISETP.NE.AND UP2, UPT, UR12, URZ, UPT ;  /* 0x000000ff0c00728c */ /* 0x000fe2000bf45270 */
[----:B------:R-:W-:Y:S01]  /*4800*/  UMOV UR5, UR11 ;  /* 0x0000000b00057c82 */ /* 0x000fe20008000000 */
[----:B------:R-:W-:Y:S02]  /*4810*/  UIMAD.WIDE.U32 UR10, UR6, UR16, URZ ;  /* 0x00000010060a72a5 */ /* 0x000fe4000f8e00ff */
[----:B------:R-:W-:Y:S03]  /*4820*/  USHF.R.U32.HI UR8, URZ, UR33, UR5 ;  /* 0x00000021ff087299 */ /* 0x000fe60008011605 */
[----:B------:R-:W-:Y:S02]  /*4830*/  UMOV UR5, UR19 ;  /* 0x0000001300057c82 */ /* 0x000fe40008000000 */
[----:B------:R-:W-:Y:S03]  /*4840*/  @UP1 USHF.R.U32.HI UR4, URZ, UR17, UR5 ;  /* 0x00000011ff041299 */ /* 0x000fe60008011605 */
[----:B------:R-:W-:Y:S01]  /*4850*/  UMOV UR5, UR21 ;  /* 0x0000001500057c82 */ /* 0x000fe20008000000 */
[----:B------:R-:W-:Y:S02]  /*4860*/  UIMAD UR4, UR42, UR4, URZ ;  /* 0x000000042a0472a4 */ /* 0x000fe4000f8e02ff */
[----:B------:R-:W-:Y:S02]  /*4870*/  @UP1 USHF.R.U32.HI UR7, URZ, UR17, UR5 ;  /* 0x00000011ff071299 */ /* 0x000fe40008011605 */
[----:B------:R-:W-:Y:S02]  /*4880*/  USEL UR5, UR14, UR8, !UP0 ;  /* 0x000000080e057287 */ /* 0x000fe4000c000000 */
[----:B------:R-:W-:Y:S02]  /*4890*/  UIMAD UR8, UR42, UR7, URZ ;  /* 0x000000072a0872a4 */ /* 0x000fe4000f8e02ff */
[----:B------:R-:W-:Y:S03]  /*48a0*/  UISETP.GE.AND UP0, UPT, UR6, UR4, UPT ;  /* 0x000000040600728c */ /* 0x000fe6000bf06270 */
[----:B------:R-:W-:Y:S01]  /*48b0*/  UMOV UR4, UR11 ;  /* 0x0000000b00047c82 */ /* 0x000fe20008000000 */
[----:B------:R-:W-:Y:S02]  /*48c0*/  UISETP.GE.OR UP0, UPT, UR5, UR8, UP0 ;  /* 0x000000080500728c */ /* 0x000fe40008706670 */
[----:B------:R-:W-:Y:S02]  /*48d0*/  USHF.R.U32.HI UR4, URZ, UR17, UR4 ;  /* 0x00000011ff047299 */ /* 0x000fe40008011604 */
[----:B------:R-:W-:Y:S02]  /*48e0*/  UIMAD.WIDE.U32 UR8, UR5, UR16, URZ ;  /* 0x00000010050872a5 */ /* 0x000fe4000f8e00ff */
[----:B------:R-:W-:Y:S04]  /*48f0*/  USEL UR10, UR6, UR4, !UP1 ;  /* 0x00000004060a7287 */ /* 0x000fe8000c800000 */
[----:B------:R-:W-:Y:S01]  /*4900*/  UIADD3 UR11, UPT, UPT, -UR10, URZ, URZ ;  /* 0x000000ff0a0b7290 */ /* 0x000fe2000fffe1ff */
[----:B------:R-:W-:Y:S02]  /*4910*/  @!UP0 UMOV UR4, UR9 ;  /* 0x0000000900048c82 */ /* 0x000fe40008000000 */
[----:B------:R-:W-:Y:S02]  /*4920*/  @!UP0 USHF.R.U32.HI UR4, URZ, UR17, UR4 ;  /* 0x00000011ff048299 */ /* 0x000fe40008011604 */
[----:B------:R-:W-:Y:S02]  /*4930*/  UIMAD UR8, UR42, UR11, UR6 ;  /* 0x0000000b2a0872a4 */ /* 0x000fe4000f8e0206 */
[----:B------:R-:W-:Y:S02]  /*4940*/  @!UP0 USEL UR4, UR5, UR4, !UP1 ;  /* 0x0000000405048287 */ /* 0x000fe4000c800000 */
[----:B------:R-:W-:Y:S02]  /*4950*/  UISETP.NE.AND UP1, UPT, UR22, URZ, UPT ;  /* 0x000000ff1600728c */ /* 0x000fe4000bf25270 */
[----:B------:R-:W-:Y:S02]  /*4960*/  @!UP0 UIMAD UR8, UR7, UR8, UR4 ;  /* 0x00000008070882a4 */ /* 0x000fe4000f8e0204 */
[----:B------:R-:W-:Y:S02]  /*4970*/  @!UP0 UIADD3 UR9, UPT, UPT, UR10, -UR4, URZ ;  /* 0x800000040a098290 */ /* 0x000fe4000fffe0ff */
[----:B------:R-:W-:Y:S02]  /*4980*/  UIADD3 UR4, UPT, UPT, -UR5, URZ, URZ ;  /* 0x000000ff05047290 */ /* 0x000fe4000fffe1ff */
[----:B------:R-:W-:Y:S02]  /*4990*/  UIADD3 UR7, UPT, UPT, -UR6, URZ, URZ ;  /* 0x000000ff06077290 */ /* 0x000fe4000fffe1ff */
[----:B------:R-:W-:Y:S02]  /*49a0*/  @!UP0 UIMAD UR6, UR9, UR42, UR5 ;  /* 0x0000002a090682a4 */ /* 0x000fe4000f8e0205 */
[----:B------:R-:W-:Y:S02]  /*49b0*/  UIMAD UR14, UR15, UR4, UR14 ;  /* 0x000000040f0e72a4 */ /* 0x000fe4000f8e020e */
[----:B------:R-:W-:Y:S01]  /*49c0*/  UIMAD UR13, UR34, UR7, UR13 ;  /* 0x00000007220d72a4 */ /* 0x000fe2000f8e020d */
[----:B------:R-:W-:Y:S02]  /*49d0*/  @!UP0 UMOV UR5, UR8 ;  /* 0x0000000800058c82 */ /* 0x000fe40008000000 */
[----:B------:R-:W-:Y:S02]  /*49e0*/  UIMAD UR14, UR5, UR15, UR14 ;  /* 0x0000000f050e72a4 */ /* 0x000fe4000f8e020e */
[----:B------:R-:W-:Y:S11]  /*49f0*/  UIMAD UR13, UR6, UR34, UR13 ;  /* 0x00000022060d72a4 */ /* 0x000ff6000f8e020d */
[----:B------:R-:W-:Y:S01]  /*4a00*/  @!UPT UIADD3 URZ, UPT, UPT, URZ, URZ, URZ ;  /* 0x000000fffffff290 */ /* 0x000fe2000fffe0ff */
.L_x_78:
[----:B------:R-:W3:Y:S01]  /*4a10*/  @!UP3 LDCU.128 UR20, c[0x0][0xb10] ;  /* 0x00016200ff14b7ac */ /* 0x000ee20008000c00 */
[----:B------:R-:W-:Y:S04]  /*4a20*/  ISETP.NE.U32.AND P0, PT, RZ, UR30, PT ;  /* 0x0000001eff007c0c */ /* 0x000fe8000bf05070 */
[----:B------:R-:W-:Y:S01]  /*4a30*/  ISETP.NE.AND.EX P0, PT, RZ, UR31, PT, P0 ;  /* 0x0000001fff007c0c */ /* 0x000fe2000bf05300 */
[----:B------:R-:W4:Y:S01]  /*4a40*/  @!UP3 LDCU UR5, c[0x0][0xb0c] ;  /* 0x00016180ff05b7ac */ /* 0x000f220008000800 */
[----:B------:R-:W-:Y:S02]  /*4a50*/  USHF.L.U32 UR11, UR26, 0x6, URZ ;  /* 0x000000061a0b7899 */ /* 0x000fe400080006ff */
[----:B------:R-:W-:Y:S02]  /*4a60*/  USHF.L.U32 UR10, UR27, 0x6, URZ ;  /* 0x000000061b0a7899 */ /* 0x000fe400080006ff */
[----:B---3--:R-:W-:Y:S07]  /*4a70*/  UIMAD.WIDE.U32 UR6, UR14, UR20, URZ ;  /* 0x000000140e0672a5 */ /* 0x008fee000f8e00ff */
[----:B------:R-:W-:Y:S01]  /*4a80*/  @!UP3 UMOV UR4, UR7 ;  /* 0x000000070004bc82 */ /* 0x000fe20008000000 */
[----:B----4-:R-:W-:Y:S02]  /*4a90*/  @!UP3 UISETP.NE.AND UP0, UPT, UR5, 0x1, UPT ;  /* 0x000000010500b88c */ /* 0x010fe4000bf05270 */
[----:B------:R-:W-:Y:S02]  /*4aa0*/  @!UP3 USHF.R.U32.HI UR4, URZ, UR21, UR4 ;  /* 0x00000015ff04b299 */ /* 0x000fe40008011604 */
[----:B------:R-:W-:Y:S02]  /*4ab0*/  UIMAD.WIDE.U32 UR6, UR13, UR23, URZ ;  /* 0x000000170d0672a5 */ /* 0x000fe4000f8e00ff */
[----:B------:R-:W-:Y:S02]  /*4ac0*/  @!UP3 USEL UR8, UR14, UR4, !UP0 ;  /* 0x000000040e08b287 */ /* 0x000fe4000c000000 */
[----:B------:R-:W-:Y:S03]  /*4ad0*/  @!UP3 UISETP.NE.AND UP0, UPT, UR22, 0x1, UPT ;  /* 0x000000011600b88c */ /* 0x000fe6000bf05270 */
[----:B------:R-:W-:Y:S02]  /*4ae0*/  @!UP3 UMOV UR6, UR7 ;  /* 0x000000070006bc82 */ /* 0x000fe40008000000 */
[----:B------:R-:W3:Y:S02]  /*4af0*/  @!UP3 LDCU UR4, c[0x0][0xb20] ;  /* 0x00016400ff04b7ac */ /* 0x000ee40008000800 */
[----:B---3--:R-:W-:Y:S04]  /*4b00*/  @!UP3 USHF.R.U32.HI UR6, URZ, UR4, UR6 ;  /* 0x00000004ff06b299 */ /* 0x008fe80008011606 */
[----:B------:R-:W-:Y:S04]  /*4b10*/  @!UP3 USEL UR6, UR13, UR6, !UP0 ;  /* 0x000000060d06b287 */ /* 0x000fe8000c000000 */
[----:B------:R-:W-:Y:S02]  /*4b20*/  @!UP3 UIADD3 UR4, UPT, UPT, -UR8, UR6, URZ ;  /* 0x000000060804b290 */ /* 0x000fe4000fffe1ff */
[----:B------:R-:W-:Y:S02]  /*4b30*/  @!UP3 UIADD3 UR6, UPT, UPT, UR8, -UR6, URZ ;  /* 0x800000060806b290 */ /* 0x000fe4000fffe0ff */
[----:B------:R-:W-:Y:S02]  /*4b40*/  @!UP3 UIMAD UR14, UR4, UR5, UR14 ;  /* 0x00000005040eb2a4 */ /* 0x000fe4000f8e020e */
[----:B------:R-:W-:Y:S01]  /*4b50*/  @!UP3 UIMAD UR13, UR6, UR22, UR13 ;  /* 0x00000016060db2a4 */ /* 0x000fe2000f8e020d */
[----:B------:R-:W-:Y:S11]  /*4b60*/  BRA.U UP4, `(.L_x_79) ;  /* 0x0000000104107547 */ /* 0x000ff6000b800000 */
[----:B------:R-:W-:Y:S04]  /*4b70*/  MOV R2, UR40 ;  /* 0x0000002800027c02 */ /* 0x000fe80008000f00 */
[----:B------:R-:W-:Y:S04]  /*4b80*/  SHF.L.U32 R2, R2, 0x1f, RZ ;  /* 0x0000001f02027819 */ /* 0x000fe800000006ff */
[----:B------:R-:W3:Y:S02]  /*4b90*/  SYNCS.PHASECHK.TRANS64.TRYWAIT P1, [UR24+0x98], R2 ;  /* 0x00009802ff0075a7 */ /* 0x000ee40008021118 */
[----:B---3--:R-:W-:Y:S05]  /*4ba0*/  @!P1 BRA `(.L_x_80) ;  /* 0x0000003400a09947 */ /* 0x008fea0003800000 */
.L_x_79:
[----:B------:R-:W-:Y:S05]  /*4bb0*/  BRA.U !UP6, `(.L_x_81) ;  /* 0x000000010e387547 */ /* 0x000fea000b800000 */
[----:B------:R-:W-:Y:S01]  /*4bc0*/  UPLOP3.LUT UP1, UPT, UPT, UPT, UP5, 0x80, 0x8 ;  /* 0x000000000008789c */ /* 0x000fe20003f2f050 */
[----:B--2---:R-:W-:Y:S01]  /*4bd0*/  HFMA2 R0, -RZ, RZ, 0, 5.9604644775390625e-08 ;  /* 0x00000001ff007431 */ /* 0x004fe200000001ff */
[----:B------:R-:W2:Y:S01]  /*4be0*/  LDCU.64 UR8, c[0x0][0x358] ;  /* 0x00006b00ff0877ac */ /* 0x000ea20008000a00 */
[----:B------:R-:W-:Y:S03]  /*4bf0*/  IMAD.MOV.U32 R45, RZ, RZ, 0x1 ;  /* 0x00000001ff2d7424 */ /* 0x000fe600078e00ff */
[----:B------:R-:W-:Y:S05]  /*4c00*/  PLOP3.LUT P1, PT, PT, PT, UP1, 0x80, 0x8 ;  /* 0x000000000008781c */ /* 0x000fea0003f2f018 */
[----:B------:R-:W3:Y:S01]  /*4c10*/  @UP1 LDCU.64 UR4, c[0x0][0x888] ;  /* 0x00011100ff0417ac */ /* 0x000ee20008000a00 */
[----:B------:R-:W-:Y:S07]  /*4c20*/  @UP1 UIMAD UR6, UR36, UR30, URZ ;  /* 0x0000001e240612a4 */ /* 0x000fee000f8e02ff */
[----:B------:R-:W-:Y:S01]  /*4c30*/  @!P1 PRMT R45, R0, 0x7610, R45 ;  /* 0x00007610002d9816 */ /* 0x000fe2000000002d */
[----:B---3--:R-:W-:Y:S06]  /*4c40*/  @UP1 UIMAD.WIDE UR4, UR6, 0x4, UR4 ;  /* 0x00000004060418a5 */ /* 0x008fec000f8e0204 */
[----:B-----5:R-:W-:Y:S01]  /*4c50*/  IMAD.U32 R26, RZ, RZ, UR4 ;  /* 0x00000004ff1a7e24 */ /* 0x020fe2000f8e00ff */
[----:B------:R-:W-:Y:S04]  /*4c60*/  MOV R27, UR5 ;  /* 0x00000005001b7c02 */ /* 0x000fe80008000f00 */
[----:B------:R-:W3:Y:S01]  /*4c70*/  @!UP1 LDCU UR4, c[0x0][0x880] ;  /* 0x00011000ff0497ac */ /* 0x000ee20008000800 */
[----:B--2---:R4:W5:Y:S02]  /*4c80*/  @P1 LDG.E R26, desc[UR8][R26.64] ;  /* 0x000000081a1a1981 */ /* 0x004964000c1e1900 */
[----:B---34-:R-:W-:Y:S07]  /*4c90*/  @!P1 IMAD.U32 R26, RZ, RZ, UR4 ;  /* 0x00000004ff1a9e24 */ /* 0x018fee000f8e00ff */
.L_x_81:
[----:B-----5:R-:W-:Y:S01]  /*4ca0*/  @!P0 FSETP.EQ.AND P2, PT, R26, RZ, PT ;  /* 0x000000ff1a00820b */ /* 0x020fe20003f42000 */
[----:B------:R-:W-:Y:S01]  /*4cb0*/  @!UPT UIADD3 URZ, UPT, UPT, URZ, URZ, URZ ;  /* 0x000000fffffff290 */ /* 0x000fe2000fffe0ff */
[----:B------:R-:W-:Y:S11]  /*4cc0*/  @!P0 BRA `(.L_x_82) ;  /* 0x0000000000148947 */ /* 0x000ff60003800000 */
[----:B------:R-:W-:Y:S02]  /*4cd0*/  LOP3.LUT P0, RZ, R45, 0xff, RZ, 0xc0, !PT ;  /* 0x000000ff2dff7812 */ /* 0x000fe4000780c0ff */
[----:B------:R-:W-:Y:S04]  /*4ce0*/  PLOP3.LUT P2, PT, PT, PT, UP1, 0x80, 0x8 ;  /* 0x000000000008781c */ /* 0x000fe80003f4f018 */
[----:B------:R-:W-:Y:S07]  /*4cf0*/  PLOP3.LUT P2, PT, P2, PT, PT, 0x8, 0x80 ;  /* 0x000000000080781c */ /* 0x000fee000174e170 */
[----:B------:R-:W-:Y:S11]  /*4d00*/  @P0 FSETP.EQ.AND P2, PT, R26, RZ, PT ;  /* 0x000000ff1a00020b */ /* 0x000ff60003f42000 */
[----:B------:R-:W-:Y:S02]  /*4d10*/  @!UPT UIADD3 URZ, UPT, UPT, URZ, URZ, URZ ;  /* 0x000000fffffff290 */ /* 0x000fe4000fffe0ff */
.L_x_82:
[----:B------:R-:W-:Y:S01]  /*4d20*/  ULEA UR4, UR25, UR24, 0x3 ;  /* 0x0000001819047291 */ /* 0x000fe2000f8e18ff */
[----:B--2---:R-:W-:Y:S02]  /*4d30*/  SHF.L.U32 R2, R11, 0x1f, RZ ;  /* 0x0000001f0b027819 */ /* 0x004fe400000006ff */
[----:B------:R-:W-:Y:S04]  /*4d40*/  ELECT P1, URZ, PT ;  /* 0x0000000000ff782f */ /* 0x000fe80003820000 */
[----:B------:R-:W-:Y:S02]  /*4d50*/  PLOP3.LUT P1, PT, P2, P1, PT, 0xf2, 0x2f ;  /* 0x00000000002f781c */ /* 0x000fe40001723e72 */
[----:B------:R-:W2:Y:S02]  /*4d60*/  SYNCS.PHASECHK.TRANS64.TRYWAIT P0, [UR4+0x78], R2 ;  /* 0x00007802ff0075a7 */ /* 0x000ea40008001104 */
[----:B--2---:R-:W-:Y:S09]  /*4d70*/  @!P0 BRA `(.L_x_83) ;  /* 0x0000003400448947 */ /* 0x004ff20003800000 */
.L_x_158:
[----:B------:R-:W-:Y:S01]  /*4d80*/  VOTEU.ALL UP0, P1 ;  /* 0x0000000000ff7886 */ /* 0x000fe20000800000 */
[----:B--2---:R-:W-:Y:S01]  /*4d90*/  @!P1 IADD3 R2, P0, PT, R12, 0x580, RZ ;  /* 0x000005800c029810 */ /* 0x004fe20007f1e0ff */
[----:B------:R-:W-:Y:S01]  /*4da0*/  UIADD3 UR9, UPT, UPT, UR4, 0x60, URZ ;  /* 0x0000006004097890 */ /* 0x000fe2000fffe0ff */
[----:B------:R-:W-:Y:S01]  /*4db0*/  VIADD R10, R10, 0x1 ;  /* 0x000000010a0a7836 */ /* 0x000fe20000000000 */
[----:B------:R-:W-:Y:S01]  /*4dc0*/  UMOV UR22, 0x0 ;  /* 0x0000000000167882 */ /* 0x000fe20000000000 */
[----:B------:R-:W-:Y:S01]  /*4dd0*/  @!UP0 ULEA UR5, UR25, UR24, 0xc ;  /* 0x0000001819058291 */ /* 0x000fe2000f8e60ff */
[----:B------:R-:W-:Y:S01]  /*4de0*/  @!P1 IMAD.X R0, RZ, RZ, R13, P0 ;  /* 0x000000ffff009224 */ /* 0x000fe200000e060d */
[----:B------:R-:W-:Y:S01]  /*4df0*/  @!P1 R2UR UR7, R2 ;  /* 0x00000000020792ca */ /* 0x000fe200000e0000 */
[----:B------:R-:W-:Y:S01]  /*4e00*/  @!P1 IMAD.MOV.U32 R2, RZ, RZ, 0x1000 ;  /* 0x00001000ff029424 */ /* 0x000fe200078e00ff */
[----:B------:R-:W-:Y:S02]  /*4e10*/  @!UP0 UIADD3 UR8, UPT, UPT, UR5, 0x200, URZ ;  /* 0x0000020005088890 */ /* 0x000fe4000fffe0ff */
[----:B------:R-:W-:Y:S01]  /*4e20*/  UIADD3 UR5, UPT, UPT, UR25, 0x1, URZ ;  /* 0x0000000119057890 */ /* 0x000fe2000fffe0ff */
[----:B------:R-:W-:Y:S01]  /*4e30*/  UMOV UR23, 0x10000000 ;  /* 0x1000000000177882 */ /* 0x000fe20000000000 */
[----:B------:R-:W-:Y:S02]  /*4e40*/  UMOV UR12, UR36 ;  /* 0x00000024000c7c82 */ /* 0x000fe40008000000 */
[----:B------:R-:W-:Y:S04]  /*4e50*/  UISETP.NE.AND UP0, UPT, UR5, 0x3, UPT ;  /* 0x000000030500788c */ /* 0x000fe8000bf05270 */
[----:B------:R-:W-:Y:S01]  /*4e60*/  USEL UR6, UR5, URZ, UP0 ;  /* 0x000000ff05067287 */ /* 0x000fe20008000000 */
[----:B------:R-:W-:Y:S01]  /*4e70*/  @!P1 R2UR UR5, R0 ;  /* 0x00000000000592ca */ /* 0x000fe200000e0000 */
[----:B------:R-:W-:Y:S01]  /*4e80*/  IMAD.U32 R4, RZ, RZ, UR7 ;  /* 0x00000007ff047e24 */ /* 0x000fe2000f8e00ff */
[----:B------:R-:W-:Y:S02]  /*4e90*/  USEL UR20, URZ, 0x1, UP0 ;  /* 0x00000001ff147887 */ /* 0x000fe40008000000 */
[----:B------:R-:W-:Y:S01]  /*4ea0*/  VOTEU.ALL UP0, P1 ;  /* 0x0000000000ff7886 */ /* 0x000fe20000800000 */
[----:B------:R-:W-:Y:S01]  /*4eb0*/  UPRMT UR7, UR54, 0x654, UR9 ;  /* 0x0000065436077896 */ /* 0x000fe20008000009 */
[----:B------:R-:W-:Y:S02]  /*4ec0*/  @!P1 R2UR UR18, R4 ;  /* 0x00000000041292ca */ /* 0x000fe400000e0000 */
[----:B------:R-:W-:Y:S04]  /*4ed0*/  LOP3.LUT R11, R11, UR20, RZ, 0x3c, !PT ;  /* 0x000000140b0b7c12 */ /* 0x000fe8000f8e3cff */
[----:B------:R-:W-:Y:S01]  /*4ee0*/  SHF.L.U32 R0, R11, 0x1f, RZ ;  /* 0x0000001f0b007819 */ /* 0x000fe200000006ff */
[----:B------:R-:W-:Y:S01]  /*4ef0*/  IMAD.U32 R5, RZ, RZ, UR5 ;  /* 0x00000005ff057e24 */ /* 0x000fe2000f8e00ff */
[----:B------:R-:W-:Y:S04]  /*4f00*/  ULEA UR5, UR6, UR24, 0x3 ;  /* 0x0000001806057291 */ /* 0x000fe8000f8e18ff */
[----:B------:R-:W-:Y:S11]  /*4f10*/  @!P1 R2UR UR19, R5 ;  /* 0x00000000051392ca */ /* 0x000ff600000e0000 */
[----:B------:R-:W-:Y:S02]  /*4f20*/  @!UPT UIADD3 URZ, UPT, UPT, URZ, URZ, URZ ;  /* 0x000000fffffff290 */ /* 0x000fe4000fffe0ff */
[----:B------:R2:W-:Y:S01]  /*4f30*/  @!UP0 UTMALDG.3D [UR8], [UR18], desc[UR22] ;  /* 0x00001608120085b4 */ /* 0x0005e20008011000 */
[----:B------:R2:W-:Y:S01]  /*4f40*/  @!P1 SYNCS.ARRIVE.TRANS64.RED.A0TR RZ, [UR4+0x60], R2 ;  /* 0x00006002ffff99a7 */ /* 0x0005e20008300404 */
[----:B------:R-:W-:Y:S01]  /*4f50*/  SYNCS.ARRIVE.TRANS64.RED.A1T0 RZ, [UR7], RZ ;  /* 0x000000ffffff79a7 */ /* 0x000fe20008100407 */
[----:B------:R-:W3:Y:S02]  /*4f60*/  SYNCS.PHASECHK.TRANS64.TRYWAIT P0, [UR5+0x78], R0 ;  /* 0x00007800ff0075a7 */ /* 0x000ee40008001105 */
[----:B--23--:R-:W-:Y:S05]  /*4f70*/  @!P0 BRA `(.L_x_84) ;  /* 0x0000003000dc8947 */ /* 0x00cfea0003800000 */
.L_x_160:
[----:B------:R-:W-:Y:S01]  /*4f80*/  UIADD3 UR9, UPT, UPT, UR5, 0x60, URZ ;  /* 0x0000006005097890 */ /* 0x000fe2000fffe0ff */
[----:B--2---:R-:W-:Y:S01]  /*4f90*/  @!P1 IADD3 R2, P0, PT, R12, 0x580, RZ ;  /* 0x000005800c029810 */ /* 0x004fe20007f1e0ff */
[----:B------:R-:W-:Y:S01]  /*4fa0*/  UPLOP3.LUT UP4, UPT, UPT, UPT, UPT, 0x80, 0x8 ;  /* 0x000000000008789c */ /* 0x000fe20003f8f070 */
[----:B------:R-:W-:Y:S01]  /*4fb0*/  R2UR UR22, R47 ;  /* 0x000000002f1672ca */ /* 0x000fe200000e0000 */
[----:B------:R-:W-:Y:S01]  /*4fc0*/  UMOV UR20, 0x0 ;  /* 0x0000000000147882 */ /* 0x000fe20000000000 */
[----:B------:R-:W-:Y:S01]  /*4fd0*/  UMOV UR21, 0x10000000 ;  /* 0x1000000000157882 */ /* 0x000fe20000000000 */
[----:B------:R-:W-:Y:S01]  /*4fe0*/  UMOV UR12, UR36 ;  /* 0x00000024000c7c82 */ /* 0x000fe20008000000 */
[----:B------:R-:W-:Y:S01]  /*4ff0*/  VOTEU.ALL UP0, P1 ;  /* 0x0000000000ff7886 */ /* 0x000fe20000800000 */
[----:B------:R-:W-:Y:S01]  /*5000*/  @!P1 IMAD.X R0, RZ, RZ, R13, P0 ;  /* 0x000000ffff009224 */ /* 0x000fe200000e060d */
[----:B------:R-:W-:Y:S01]  /*5010*/  R2UR UR19, R48 ;  /* 0x00000000301372ca */ /* 0x000fe200000e0000 */
[----:B------:R-:W-:Y:S01]  /*5020*/  UMOV UR36, UR28 ;  /* 0x0000001c00247c82 */ /* 0x000fe20008000000 */
[C---:B------:R-:W-:Y:S01]  /*5030*/  ISETP.NE.AND P0, PT, R10.reuse, 0x2, PT ;  /* 0x000000020a00780c */ /* 0x040fe20003f05270 */
[----:B------:R-:W-:Y:S02]  /*5040*/  @!UP0 ULEA UR4, UR6, UR24, 0xc ;  /* 0x0000001806048291 */ /* 0x000fe4000f8e60ff */
[----:B------:R-:W-:Y:S01]  /*5050*/  @!UP0 UIADD3 UR10, UPT, UPT, UR10, 0x20, URZ ;  /* 0x000000200a0a8890 */ /* 0x000fe2000fffe0ff */
[----:B------:R-:W-:Y:S01]  /*5060*/  SEL R10, R10, RZ, P0 ;  /* 0x000000ff0a0a7207 */ /* 0x000fe20000000000 */
[----:B------:R-:W-:Y:S02]  /*5070*/  @!UP0 UIADD3 UR8, UPT, UPT, UR4, 0x200, URZ ;  /* 0x0000020004088890 */ /* 0x000fe4000fffe0ff */
[----:B------:R-:W-:Y:S01]  /*5080*/  UIADD3 UR4, UPT, UPT, UR6, 0x1, URZ ;  /* 0x0000000106047890 */ /* 0x000fe2000fffe0ff */
[----:B------:R-:W-:Y:S01]  /*5090*/  @!P1 R2UR UR6, R2 ;  /* 0x00000000020692ca */ /* 0x000fe200000e0000 */
[----:B------:R-:W-:Y:S02]  /*50a0*/  UIADD3 UR27, UPT, UPT, UR13, UR22, URZ ;  /* 0x000000160d1b7290 */ /* 0x000fe4000fffe0ff */
[----:B------:R-:W-:Y:S02]  /*50b0*/  UISETP.NE.AND UP0, UPT, UR4, 0x3, UPT ;  /* 0x000000030400788c */ /* 0x000fe4000bf05270 */
[----:B------:R-:W-:Y:S02]  /*50c0*/  UIADD3 UR26, UPT, UPT, UR14, UR19, URZ ;  /* 0x000000130e1a7290 */ /* 0x000fe4000fffe0ff */
[----:B------:R-:W-:Y:S01]  /*50d0*/  USEL UR25, UR4, URZ, UP0 ;  /* 0x000000ff04197287 */ /* 0x000fe20008000000 */
[----:B------:R-:W-:Y:S01]  /*50e0*/  @!P1 R2UR UR4, R0 ;  /* 0x00000000000492ca */ /* 0x000fe200000e0000 */
[----:B------:R-:W-:Y:S01]  /*50f0*/  USEL UR18, URZ, 0x1, UP0 ;  /* 0x00000001ff127887 */ /* 0x000fe20008000000 */
[----:B------:R-:W-:Y:S01]  /*5100*/  SEL R0, RZ, 0x1, P0 ;  /* 0x00000001ff007807 */ /* 0x000fe20000000000 */
[----:B------:R-:W-:Y:S02]  /*5110*/  VOTEU.ALL UP0, P1 ;  /* 0x0000000000ff7886 */ /* 0x000fe40000800000 */
[----:B------:R-:W-:Y:S01]  /*5120*/  IMAD.U32 R4, RZ, RZ, UR6 ;  /* 0x00000006ff047e24 */ /* 0x000fe2000f8e00ff */
[----:B------:R-:W-:Y:S02]  /*5130*/  LOP3.LUT R9, R9, R0, RZ, 0x3c, !PT ;  /* 0x0000000009097212 */ /* 0x000fe400078e3cff */
[----:B------:R-:W-:Y:S02]  /*5140*/  LOP3.LUT R11, R11, UR18, RZ, 0x3c, !PT ;  /* 0x000000120b0b7c12 */ /* 0x000fe4000f8e3cff */
[----:B------:R-:W-:Y:S03]  /*5150*/  @!P1 R2UR UR6, R4 ;  /* 0x00000000040692ca */ /* 0x000fe600000e0000 */
[----:B------:R-:W-:Y:S01]  /*5160*/  IMAD.U32 R5, RZ, RZ, UR4 ;  /* 0x00000004ff057e24 */ /* 0x000fe2000f8e00ff */
[----:B------:R-:W-:Y:S04]  /*5170*/  UPRMT UR4, UR54, 0x654, UR9 ;  /* 0x0000065436047896 */ /* 0x000fe80008000009 */
[----:B------:R-:W-:Y:S11]  /*5180*/  @!P1 R2UR UR7, R5 ;  /* 0x00000000050792ca */ /* 0x000ff600000e0000 */
[----:B------:R-:W-:Y:S02]  /*5190*/  @!UPT UIADD3 URZ, UPT, UPT, URZ, URZ, URZ ;  /* 0x000000fffffff290 */ /* 0x000fe4000fffe0ff */
[----:B------:R2:W-:Y:S01]  /*51a0*/  @!UP0 UTMALDG.3D [UR8], [UR6], desc[UR20] ;  /* 0x00001408060085b4 */ /* 0x0005e20008011000 */
[----:B------:R2:W-:Y:S01]  /*51b0*/  @!P1 SYNCS.ARRIVE.TRANS64.RED.A0TR RZ, [UR5+0x60], R3 ;  /* 0x00006003ffff99a7 */ /* 0x0005e20008300405 */
[----:B------:R-:W-:Y:S01]  /*51c0*/  SYNCS.ARRIVE.TRANS64.RED.A1T0 RZ, [UR4], RZ ;  /* 0x000000ffffff79a7 */ /* 0x000fe20008100404 */
[----:B------:R-:W-:Y:S05]  /*51d0*/  BRA.U UP2, `(.L_x_85) ;  /* 0xfffffff102d07547 */ /* 0x000fea000b83ffff */
[----:B------:R-:W-:Y:S01]  /*51e0*/  UIADD3 UR24, UPT, UPT, UR24, 0x78, URZ ;  /* 0x0000007818187890 */ /* 0x000fe2000fffe0ff */
[----:B------:R-:W-:-:S03]  /*51f0*/  SHF.L.U32 R2, R11, 0x1f, RZ ;  /* 0x0000001f0b027819 */ /* 0x000fc600000006ff */
[----:B------:R-:W-:-:S09]  /*5200*/  ULEA UR4, UR25, UR24, 0x3 ;  /* 0x0000001819047291 */ /* 0x000fd2000f8e18ff */
[----:B------:R-:W3:Y:S02]  /*5210*/  SYNCS.PHASECHK.TRANS64.TRYWAIT P0, [UR4], R2 ;  /* 0x00000002ff0075a7 */ /* 0x000ee40008001104 */
[----:B---3--:R-:W-:Y:S05]  /*5220*/  @!P0 BRA `(.L_x_86) ;  /* 0x0000003000488947 */ /* 0x008fea0003800000 */
.L_x_162:
[----:B------:R-:W-:-:S04]  /*5230*/  UIADD3 UR4, UPT, UPT, UR25, 0x1, URZ ;  /* 0x0000000119047890 */ /* 0x000fc8000fffe0ff */
[----:B------:R-:W-:-:S04]  /*5240*/  UISETP.NE.AND UP0, UPT, UR4, 0x3, UPT ;  /* 0x000000030400788c */ /* 0x000fc8000bf05270 */
[----:B--2---:R-:W-:Y:S02]  /*5250*/  USEL UR6, URZ, 0x1, UP0 ;  /* 0x00000001ff067887 */ /* 0x004fe40008000000 */
[----:B------:R-:W-:-:S04]  /*5260*/  USEL UR4, UR4, URZ, UP0 ;  /* 0x000000ff04047287 */ /* 0x000fc80008000000 */
[----:B------:R-:W-:Y:S01]  /*5270*/  ULEA UR5, UR4, UR24, 0x3 ;  /* 0x0000001804057291 */ /* 0x000fe2000f8e18ff */
[----:B------:R-:W-:-:S04]  /*5280*/  LOP3.LUT R11, R11, UR6, RZ, 0x3c, !PT ;  /* 0x000000060b0b7c12 */ /* 0x000fc8000f8e3cff */
[----:B---3--:R-:W-:-:S04]  /*5290*/  SHF.L.U32 R2, R11, 0x1f, RZ ;  /* 0x0000001f0b027819 */ /* 0x008fc800000006ff */
[----:B------:R-:W2:Y:S02]  /*52a0*/  SYNCS.PHASECHK.TRANS64.TRYWAIT P0, [UR5], R2 ;  /* 0x00000002ff0075a7 */ /* 0x000ea40008001105 */
[----:B--2---:R-:W-:Y:S05]  /*52b0*/  @!P0 BRA `(.L_x_87) ;  /* 0x00000030003c8947 */ /* 0x004fea0003800000 */
.L_x_164:
[----:B------:R-:W-:-:S04]  /*52c0*/  UIADD3 UR4, UPT, UPT, UR4, 0x1, URZ ;  /* 0x0000000104047890 */ /* 0x000fc8000fffe0ff */
[----:B------:R-:W-:-:S04]  /*52d0*/  UISETP.NE.AND UP0, UPT, UR4, 0x3, UPT ;  /* 0x000000030400788c */ /* 0x000fc8000bf05270 */
[----:B------:R-:W-:Y:S02]  /*52e0*/  USEL UR5, URZ, 0x1, UP0 ;  /* 0x00000001ff057887 */ /* 0x000fe40008000000 */
[----:B------:R-:W-:-:S04]  /*52f0*/  USEL UR4, UR4, URZ, UP0 ;  /* 0x000000ff04047287 */ /* 0x000fc80008000000 */
[----:B------:R-:W-:Y:S01]  /*5300*/  ULEA UR4, UR4, UR24, 0x3 ;  /* 0x0000001804047291 */ /* 0x000fe2000f8e18ff */
[----:B--2---:R-:W-:-:S04]  /*5310*/  LOP3.LUT R2, R11, UR5, RZ, 0x3c, !PT ;  /* 0x000000050b027c12 */ /* 0x004fc8000f8e3cff */
[----:B------:R-:W-:Y:S01]  /*5320*/  SHF.L.U32 R2, R2, 0x1f, RZ ;  /* 0x0000001f02027819 */ /* 0x000fe200000006ff */
[----:B------:R-:W-:-:S07]  /*5330*/  IMAD.U32 R0, RZ, RZ, UR4 ;  /* 0x00000004ff007e24 */ /* 0x000fce000f8e00ff */
.L_x_88:
[----:B--2---:R2:W3:Y:S02]  /*5340*/  SYNCS.PHASECHK.TRANS64.TRYWAIT P0, [R0+URZ], R2 ;  /* 0x00000002000075a7 */ /* 0x0044e400080011ff */
[----:B---3--:R-:W-:Y:S05]  /*5350*/  @!P0 NANOSLEEP.SYNCS 0x989680 ;  /* 0x009896800000895d */ /* 0x008fea0003900000 */
[----:B------:R-:W3:Y:S02]  /*5360*/  @!P0 SYNCS.PHASECHK.TRANS64 P0, [R0+URZ], R2 ;  /* 0x00000002000085a7 */ /* 0x000ee400080010ff */
[----:B-1-3--:R-:W-:Y:S05]  /*5370*/  @P0 EXIT ;  /* 0x000000000000094d */ /* 0x00afea0003800000 */
[----:B------:R-:W-:Y:S05]  /*5380*/  BRA `(.L_x_88) ;  /* 0xfffffffc00ec7947 */ /* 0x000fea000383ffff */
.L_x_76:
[----:B------:R-:W-:-:S06]  /*5390*/  UISETP.GE.AND UP0, UPT, UR18, 0x4, UPT ;  /* 0x000000041200788c */ /* 0x000fcc000bf06270 */
[----:B------:R-:W-:-:S13]  /*53a0*/  PLOP3.LUT P0, PT, PT, PT, UP0, 0x80, 0x8 ;  /* 0x000000000008781c */ /* 0x000fda0003f0f008 */
[----:B-1----:R-:W-:Y:S05]  /*53b0*/  @!P0 EXIT ;  /* 0x000000000000894d */ /* 0x002fea0003800000 */
[----:B------:R-:W-:Y:S01]  /*53c0*/  BAR.SYNC.DEFER_BLOCKING 0x6, 0xa0 ;  /* 0x0182800000007b1d */ /* 0x000fe20000010000 */
[C---:B------:R-:W-:Y:S01]  /*53d0*/  IMAD.SHL.U32 R3, R55.reuse, 0x20, RZ ;  /* 0x0000002037037824 */ /* 0x040fe200078e00ff */
[C---:B------:R-:W-:Y:S01]  /*53e0*/  LOP3.LUT P0, RZ, R55.reuse, 0x4, RZ, 0xc0, !PT ;  /* 0x0000000437ff7812 */ /* 0x040fe2000780c0ff */
[C---:B------:R-:W-:Y:S01]  /*53f0*/  IMAD.SHL.U32 R2, R55.reuse, 0x10, RZ ;  /* 0x0000001037027824 */ /* 0x040fe200078e00ff */
[----:B------:R-:W-:Y:S01]  /*5400*/  CS2R R52, SRZ ;  /* 0x0000000000347805 */ /* 0x000fe2000001ff00 */
[----:B------:R-:W-:Y:S01]  /*5410*/  IMAD.SHL.U32 R44, R55, 0x4, RZ ;  /* 0x00000004372c7824 */ /* 0x000fe200078e00ff */
[----:B------:R-:W-:Y:S01]  /*5420*/  UMOV UR44, 0x400 ;  /* 0x00000400002c7882 */ /* 0x000fe20000000000 */
[----:B------:R-:W1:Y:S01]  /*5430*/  LDCU.64 UR4, c[0x0][0x890] ;  /* 0x00011200ff0477ac */ /* 0x000e620008000a00 */
[----:B------:R-:W2:Y:S01]  /*5440*/  LDC.64 R42, c[0x0][0x8b0] ;  /* 0x00022c00ff2a7b82 */ /* 0x000ea20000000a00 */
[----:B------:R-:W-:Y:S01]  /*5450*/  LOP3.LUT R4, R3, 0xc0, RZ, 0xc0, !PT ;  /* 0x000000c003047812 */ /* 0x000fe200078ec0ff */
[----:B------:R-:W-:Y:S01]  /*5460*/  IMAD.U32 R23, R55, 0x10000, RZ ;  /* 0x0001000037177824 */ /* 0x000fe200078e00ff */
[----:B------:R-:W-:Y:S01]  /*5470*/  ULEA UR44, UR54, UR44, 0x18 ;  /* 0x0000002c362c7291 */ /* 0x000fe2000f8ec0ff */
[----:B------:R-:W-:Y:S01]  /*5480*/  LOP3.LUT R2, R2, 0x600, RZ, 0xc0, !PT ;  /* 0x0000060002027812 */ /* 0x000fe200078ec0ff */
[----:B------:R-:W-:Y:S01]  /*5490*/  IMAD.MOV.U32 R54, RZ, RZ, 0x10 ;  /* 0x00000010ff367424 */ /* 0x000fe200078e00ff */
[----:B------:R-:W-:Y:S01]  /*54a0*/  LOP3.LUT R44, R4, 0x18, R44, 0xf8, !PT ;  /* 0x00000018042c7812 */ /* 0x000fe200078ef82c */
[----:B------:R-:W-:Y:S01]  /*54b0*/  IMAD.MOV.U32 R22, RZ, RZ, RZ ;  /* 0x000000ffff167224 */ /* 0x000fe200078e00ff */
[----:B------:R-:W3:Y:S01]  /*54c0*/  LDC.64 R40, c[0x0][0x8a8] ;  /* 0x00022a00ff287b82 */ /* 0x000ee20000000a00 */
[----:B------:R-:W-:Y:S01]  /*54d0*/  SHF.R.U32.HI R4, RZ, 0x1, R55 ;  /* 0x00000001ff047819 */ /* 0x000fe20000011637 */
[----:B------:R-:W-:Y:S01]  /*54e0*/  IMAD.MOV.U32 R51, RZ, RZ, RZ ;  /* 0x000000ffff337224 */ /* 0x000fe200078e00ff */
[----:B------:R-:W-:Y:S01]  /*54f0*/  LOP3.LUT R2, R2, 0x20, R3, 0xf8, !PT ;  /* 0x0000002002027812 */ /* 0x000fe200078ef803 */
[----:B------:R-:W4:Y:S01]  /*5500*/  LDCU UR63, c[0x0][0x370] ;  /* 0x00006e00ff3f77ac */ /* 0x000f220008000800 */
[----:B------:R-:W-:-:S02]  /*5510*/  LOP3.LUT R23, R23, 0x600000, RZ, 0xc0, !PT ;  /* 0x0060000017177812 */ /* 0x000fc400078ec0ff */
[----:B------:R-:W-:Y:S01]  /*5520*/  LOP3.LUT R44, R44, 0x8, R4, 0x78, !PT ;  /* 0x000000082c2c7812 */ /* 0x000fe200078e7804 */
[----:B------:R-:W4:Y:S01]  /*5530*/  LDS R0, [UR44+0x150] ;  /* 0x0001502cff007984 */ /* 0x000f220008000800 */
[----:B-1----:R-:W-:Y:S01]  /*5540*/  IMAD.U32 R57, RZ, RZ, UR4 ;  /* 0x00000004ff397e24 */ /* 0x002fe2000f8e00ff */
[----:B------:R-:W-:Y:S01]  /*5550*/  UIADD3 UR4, UPT, UPT, UR44, 0x200, URZ ;  /* 0x000002002c047890 */ /* 0x000fe2000fffe0ff */
[----:B------:R-:W-:Y:S01]  /*5560*/  LOP3.LUT R2, R2, 0x100, R3, 0xf8, !PT ;  /* 0x0000010002027812 */ /* 0x000fe200078ef803 */
[----:B------:R-:W-:Y:S01]  /*5570*/  IMAD.U32 R56, RZ, RZ, UR5 ;  /* 0x00000005ff387e24 */ /* 0x000fe2000f8e00ff */
[----:B------:R-:W-:Y:S01]  /*5580*/  LOP3.LUT R55, R55, 0x60, RZ, 0xc0, !PT ;  /* 0x0000006037377812 */ /* 0x000fe200078ec0ff */
[----:B------:R-:W1:Y:S01]  /*5590*/  LDCU UR43, c[0x0][0xb0c] ;  /* 0x00016180ff2b77ac */ /* 0x000e620008000800 */
[----:B------:R-:W-:Y:S01]  /*55a0*/  LOP3.LUT R44, R2, R44, RZ, 0xfc, !PT ;  /* 0x0000002c022c7212 */ /* 0x000fe200078efcff */
[----:B------:R-:W-:Y:S01]  /*55b0*/  IMAD.U32 R59, RZ, RZ, UR4 ;  /* 0x00000004ff3b7e24 */ /* 0x000fe2000f8e00ff */
[----:B------:R-:W-:Y:S01]  /*55c0*/  SEL R54, R54, 0xfffffff0, !P0 ;  /* 0xfffffff036367807 */ /* 0x000fe20004000000 */
[----:B------:R-:W1:Y:S01]  /*55d0*/  LDCU UR39, c[0x0][0xb30] ;  /* 0x00016600ff2777ac */ /* 0x000e620008000800 */
[----:B------:R-:W1:Y:S01]  /*55e0*/  LDCU.64 UR60, c[0x0][0x888] ;  /* 0x00011100ff3c77ac */ /* 0x000e620008000a00 */
[----:B------:R-:W1:Y:S01]  /*55f0*/  LDCU.64 UR40, c[0x0][0xb28] ;  /* 0x00016500ff2877ac */ /* 0x000e620008000a00 */
[----:B------:R-:W1:Y:S01]  /*5600*/  LDCU.128 UR56, c[0x0][0xb10] ;  /* 0x00016200ff3877ac */ /* 0x000e620008000c00 */
[----:B------:R-:W1:Y:S01]  /*5610*/  LDCU UR62, c[0x0][0x374] ;  /* 0x00006e80ff3e77ac */ /* 0x000e620008000800 */
[----:B------:R-:W-:Y:S01]  /*5620*/  UMOV UR55, 0x1 ;  /* 0x0000000100377882 */ /* 0x000fe20000000000 */
[----:B------:R-:W-:Y:S01]  /*5630*/  UMOV UR46, URZ ;  /* 0x000000ff002e7c82 */ /* 0x000fe20008000000 */
[----:B------:R-:W-:Y:S01]  /*5640*/  UMOV UR53, URZ ;  /* 0x000000ff00357c82 */ /* 0x000fe20008000000 */
[----:B------:R-:W-:Y:S01]  /*5650*/  UMOV UR52, URZ ;  /* 0x000000ff00347c82 */ /* 0x000fe20008000000 */
[----:B-1234-:R-:W-:-:S07]  /*5660*/  IMAD.IADD R23, R0, 0x1, R23 ;  /* 0x0000000100177824 */ /* 0x01efce00078e0217 */
.L_x_119:
[C---:B------:R-:W-:Y:S02]  /*5670*/  LEA R0, R51.reuse, UR44, 0x3 ;  /* 0x0000002c33007c11 */ /* 0x040fe4000f8e18ff */
[----:B------:R-:W-:Y:S02]  /*5680*/  SHF.L.U32 R2, R52, 0x1f, RZ ;  /* 0x0000001f34027819 */ /* 0x000fe400000006ff */
[----:B-1----:R-:W-:Y:S02]  /*5690*/  LEA R4, R51, UR44, 0x4 ;  /* 0x0000002c33047c11 */ /* 0x002fe4000f8e20ff */
[----:B------:R-:W1:Y:S02]  /*56a0*/  SYNCS.PHASECHK.TRANS64.TRYWAIT P0, [R0+URZ+0xa0], R2 ;  /* 0x0000a002000075a7 */ /* 0x000e6400080011ff */
[----:B-1----:R-:W-:Y:S05]  /*56b0*/  @!P0 BRA `(.L_x_89) ;  /* 0x0000002c00548947 */ /* 0x002fea0003800000 */
.L_x_165:
[----:B------:R-:W-:Y:S01]  /*56c0*/  R2UR UR7, R58 ;  /* 0x000000003a0772ca */ /* 0x000fe200000e0000 */
[----:B------:R-:W2:Y:S01]  /*56d0*/  LDS.128 R4, [R4+0x130] ;  /* 0x0001300004047984 */ /* 0x000ea20000000c00 */
[----:B-1----:R-:W-:Y:S01]  /*56e0*/  VIADD R0, R0, 0xb0 ;  /* 0x000000b000007836 */ /* 0x002fe20000000000 */
[----:B------:R-:W-:Y:S04]  /*56f0*/  UISETP.GE.AND UP0, UPT, UR42, 0x1, UPT ;  /* 0x000000012a00788c */ /* 0x000fe8000bf06270 */
[----:B------:R-:W-:Y:S01]  /*5700*/  PRMT R0, RZ, 0x654, R0 ;  /* 0x00000654ff007816 */ /* 0x000fe20000000000 */
[----:B------:R-:W-:Y:S01]  /*5710*/  @!PT LDS RZ, [RZ] ;  /* 0x00000000fffff984 */ /* 0x000fe20000000800 */
[----:B------:R-:W-:Y:S01]  /*5720*/  @!PT LDS RZ, [RZ] ;  /* 0x00000000fffff984 */ /* 0x000fe20000000800 */
[----:B------:R-:W-:Y:S01]  /*5730*/  @!PT LDS RZ, [RZ] ;  /* 0x00000000fffff984 */ /* 0x000fe20000000800 */
[----:B------:R-:W-:Y:S01]  /*5740*/  @!PT LDS RZ, [RZ] ;  /* 0x00000000fffff984 */ /* 0x000fe20000000800 */
[----:B------:R1:W-:Y:S06]  /*5750*/  MEMBAR.ALL.CTA ;  /* 0x0000000000007992 */ /* 0x0003ec0000008000 */
[----:B-1----:R-:W1:Y:S02]  /*5760*/  FENCE.VIEW.ASYNC.S ;  /* 0x00000000000073c6 */ /* 0x002e640000000000 */
[----:B-1----:R1:W-:Y:S01]  /*5770*/  SYNCS.ARRIVE.TRANS64.RED.A1T0 RZ, [R0+URZ], RZ ;  /* 0x000000ff00ff79a7 */ /* 0x0023e200081004ff */
[----:B--2---:R-:W-:Y:S11]  /*5780*/  LOP3.LUT P0, RZ, R6, 0x1, RZ, 0xc0, !PT ;  /* 0x0000000106ff7812 */ /* 0x004ff6000780c0ff */
[----:B------:R-:W-:Y:S02]  /*5790*/  @!UPT UIADD3 URZ, UPT, UPT, URZ, URZ, URZ ;  /* 0x000000fffffff290 */ /* 0x000fe4000fffe0ff */
[----:B------:R-:W-:Y:S01]  /*57a0*/  VOTEU.ANY UP1, P0 ;  /* 0x0000000000ff7886 */ /* 0x000fe20000020100 */
[----:B------:R-:W-:Y:S01]  /*57b0*/  PLOP3.LUT P0, PT, PT, PT, UP1, 0x80, 0x8 ;  /* 0x000000000008781c */ /* 0x000fe20003f0f018 */
[----:B------:R-:W-:Y:S06]  /*57c0*/  UP2UR UR4, UPR, URZ, 0x2 ;  /* 0x00000002ff047883 */ /* 0x000fec0008000000 */
[----:B------:R-:W-:Y:S06]  /*57d0*/  IMAD.U32 R60, RZ, RZ, UR4 ;  /* 0x00000004ff3c7e24 */ /* 0x000fec000f8e00ff */
[----:B------:R-:W-:Y:S02]  /*57e0*/  @P0 SHF.R.U32.HI R2, RZ, 0x10, R5 ;  /* 0x00000010ff020819 */ /* 0x000fe40000011605 */
[----:B------:R-:W-:Y:S02]  /*57f0*/  @P0 MOV R3, R4 ;  /* 0x0000000400030202 */ /* 0x000fe40000000f00 */
[----:B------:R-:W-:Y:S02]  /*5800*/  @P0 R2UR UR4, R2 ;  /* 0x00000000020402ca */ /* 0x000fe400000e0000 */
[----:B------:R-:W-:Y:S02]  /*5810*/  @P0 LOP3.LUT R4, R5, 0xffff, RZ, 0xc0, !PT ;  /* 0x0000ffff05040812 */ /* 0x000fe400078ec0ff */
[----:B------:R-:W-:Y:S02]  /*5820*/  @P0 R2UR UR6, R3 ;  /* 0x00000000030602ca */ /* 0x000fe400000e0000 */
[----:B------:R-:W-:Y:S07]  /*5830*/  @P0 R2UR UR5, R4 ;  /* 0x00000000040502ca */ /* 0x000fee00000e0000 */
[----:B------:R-:W-:Y:S02]  /*5840*/  @UP1 UMOV UR7, UR4 ;  /* 0x0000000400071c82 */ /* 0x000fe40008000000 */
[----:B------:R-:W-:Y:S02]  /*5850*/  IMAD.U32 R58, RZ, RZ, UR7 ;  /* 0x00000007ff3a7e24 */ /* 0x000fe4000f8e00ff */
[----:B------:R-:W-:Y:S02]  /*5860*/  @UP1 UMOV UR38, UR6 ;  /* 0x0000000600261c82 */ /* 0x000fe40008000000 */
[----:B------:R-:W-:Y:S01]  /*5870*/  @UP1 UMOV UR37, UR5 ;  /* 0x0000000500251c82 */ /* 0x000fe20008000000 */
[----:B-1----:R-:W-:Y:S05]  /*5880*/  BRA.U !UP0, `(.L_x_90) ;  /* 0x0000000108cc7547 */ /* 0x002fea000b800000 */
[----:B------:R-:W1:Y:S01]  /*5890*/  LDCU UR12, c[0x0][0xb20] ;  /* 0x00016400ff0c77ac */ /* 0x000e620008000800 */
[----:B------:R-:W-:Y:S02]  /*58a0*/  UIMAD.WIDE.U32 UR4, UR62, UR59, URZ ;  /* 0x0000003b3e0472a5 */ /* 0x000fe4000f8e00ff */
[----:B------:R-:W-:Y:S02]  /*58b0*/  UIMAD.WIDE.U32 UR6, UR63, UR56, URZ ;  /* 0x000000383f0672a5 */ /* 0x000fe4000f8e00ff */
[----:B------:R-:W-:Y:S02]  /*58c0*/  UISETP.NE.AND UP0, UPT, UR58, 0x1, UPT ;  /* 0x000000013a00788c */ /* 0x000fe4000bf05270 */
[----:B------:R-:W-:Y:S02]  /*58d0*/  UIMAD.WIDE.U32 UR8, UR37, UR59, URZ ;  /* 0x0000003b250872a5 */ /* 0x000fe4000f8e00ff */
[----:B------:R-:W-:Y:S02]  /*58e0*/  UIMAD.WIDE.U32 UR10, UR38, UR56, URZ ;  /* 0x00000038260a72a5 */ /* 0x000fe4000f8e00ff */
[----:B------:R-:W-:Y:S02]  /*58f0*/  UISETP.NE.AND UP1, UPT, UR43, 0x1, UPT ;  /* 0x000000012b00788c */ /* 0x000fe4000bf25270 */
[----:B------:R-:W-:Y:S01]  /*5900*/  UISETP.NE.AND UP2, UPT, UR42, 0x1, UPT ;  /* 0x000000012a00788c */ /* 0x000fe2000bf45270 */
[----:B------:R-:W-:Y:S02]  /*5910*/  UMOV UR4, UR5 ;  /* 0x0000000500047c82 */ /* 0x000fe40008000000 */
[----:B-1----:R-:W-:Y:S03]  /*5920*/  USHF.R.U32.HI UR5, URZ, UR12, UR4 ;  /* 0x0000000cff057299 */ /* 0x002fe60008011604 */
[----:B------:R-:W-:Y:S02]  /*5930*/  UMOV UR4, UR7 ;  /* 0x0000000700047c82 */ /* 0x000fe40008000000 */
[----:B------:R-:W-:Y:S02]  /*5940*/  USHF.R.U32.HI UR7, URZ, UR57, UR4 ;  /* 0x00000039ff077299 */ /* 0x000fe40008011604 */
[----:B------:R-:W-:Y:S02]  /*5950*/  USEL UR4, UR62, UR5, !UP0 ;  /* 0x000000053e047287 */ /* 0x000fe4000c000000 */
[----:B------:R-:W-:Y:S01]  /*5960*/  USEL UR7, UR63, UR7, !UP1 ;  /* 0x000000073f077287 */ /* 0x000fe2000c800000 */
[----:B------:R-:W-:Y:S01]  /*5970*/  UMOV UR5, UR9 ;  /* 0x0000000900057c82 */ /* 0x000fe20008000000 */
[----:B------:R-:W-:Y:S02]  /*5980*/  UIMAD.WIDE.U32 UR8, UR4, UR40, URZ ;  /* 0x00000028040872a5 */ /* 0x000fe4000f8e00ff */
[----:B------:R-:W-:Y:S03]  /*5990*/  USHF.R.U32.HI UR6, URZ, UR12, UR5 ;  /* 0x0000000cff067299 */ /* 0x000fe60008011605 */
[----:B------:R-:W-:Y:S01]  /*59a0*/  UMOV UR5, UR11 ;  /* 0x0000000b00057c82 */ /* 0x000fe20008000000 */
[----:B------:R-:W-:Y:S02]  /*59b0*/  UIMAD.WIDE.U32 UR10, UR7, UR40, URZ ;  /* 0x00000028070a72a5 */ /* 0x000fe4000f8e00ff */
[----:B------:R-:W-:Y:S02]  /*59c0*/  USHF.R.U32.HI UR12, URZ, UR57, UR5 ;  /* 0x00000039ff0c7299 */ /* 0x000fe40008011605 */
[----:B------:R-:W-:Y:S01]  /*59d0*/  USEL UR6, UR37, UR6, !UP0 ;  /* 0x0000000625067287 */ /* 0x000fe2000c000000 */
[----:B------:R-:W-:Y:S02]  /*59e0*/  UMOV UR5, UR9 ;  /* 0x0000000900057c82 */ /* 0x000fe40008000000 */
[----:B------:R-:W-:Y:S01]  /*59f0*/  UMOV UR10, UR11 ;  /* 0x0000000b000a7c82 */ /* 0x000fe20008000000 */
[----:B------:R-:W-:Y:S02]  /*5a00*/  @UP2 USHF.R.U32.HI UR4, URZ, UR41, UR5 ;  /* 0x00000029ff042299 */ /* 0x000fe40008011605 */
[----:B------:R-:W-:Y:S02]  /*5a10*/  @UP2 USHF.R.U32.HI UR7, URZ, UR41, UR10 ;  /* 0x00000029ff072299 */ /* 0x000fe4000801160a */
[----:B------:R-:W-:Y:S02]  /*5a20*/  UIMAD UR4, UR42, UR4, URZ ;  /* 0x000000042a0472a4 */ /* 0x000fe4000f8e02ff */
[----:B------:R-:W-:Y:S02]  /*5a30*/  UIMAD.WIDE.U32 UR10, UR6, UR40, URZ ;  /* 0x00000028060a72a5 */ /* 0x000fe4000f8e00ff */
[----:B------:R-:W-:Y:S02]  /*5a40*/  USEL UR5, UR38, UR12, !UP1 ;  /* 0x0000000c26057287 */ /* 0x000fe4000c800000 */
[----:B------:R-:W-:Y:S02]  /*5a50*/  UIMAD UR8, UR42, UR7, URZ ;  /* 0x000000072a0872a4 */ /* 0x000fe4000f8e02ff */
[----:B------:R-:W-:Y:S03]  /*5a60*/  UISETP.GE.AND UP0, UPT, UR6, UR4, UPT ;  /* 0x000000040600728c */ /* 0x000fe6000bf06270 */
[----:B------:R-:W-:Y:S01]  /*5a70*/  UMOV UR4, UR11 ;  /* 0x0000000b00047c82 */ /* 0x000fe20008000000 */
[----:B------:R-:W-:Y:S02]  /*5a80*/  UISETP.GE.OR UP0, UPT, UR5, UR8, UP0 ;  /* 0x000000080500728c */ /* 0x000fe40008706670 */
[----:B------:R-:W-:Y:S02]  /*5a90*/  USHF.R.U32.HI UR4, URZ, UR41, UR4 ;  /* 0x00000029ff047299 */ /* 0x000fe40008011604 */
[----:B------:R-:W-:Y:S02]  /*5aa0*/  UIMAD.WIDE.U32 UR8, UR5, UR40, URZ ;  /* 0x00000028050872a5 */ /* 0x000fe4000f8e00ff */
[----:B------:R-:W-:Y:S02]  /*5ab0*/  USEL UR11, UR6, UR4, !UP2 ;  /* 0x00000004060b7287 */ /* 0x000fe4000d000000 */
[----:B------:R-:W-:Y:S02]  /*5ac0*/  UIADD3 UR8, UPT, UPT, -UR5, URZ, URZ ;  /* 0x000000ff05087290 */ /* 0x000fe4000fffe1ff */
[----:B------:R-:W-:Y:S01]  /*5ad0*/  UIADD3 UR10, UPT, UPT, -UR11, URZ, URZ ;  /* 0x000000ff0b0a7290 */ /* 0x000fe2000fffe1ff */
[----:B------:R-:W-:Y:S01]  /*5ae0*/  @!UP0 UMOV UR4, UR9 ;  /* 0x0000000900048c82 */ /* 0x000fe20008000000 */
[----:B------:R-:W-:Y:S02]  /*5af0*/  UIADD3 UR9, UPT, UPT, -UR6, URZ, URZ ;  /* 0x000000ff06097290 */ /* 0x000fe4000fffe1ff */
[----:B------:R-:W-:Y:S02]  /*5b00*/  @!UP0 USHF.R.U32.HI UR4, URZ, UR41, UR4 ;  /* 0x00000029ff048299 */ /* 0x000fe40008011604 */
[----:B------:R-:W-:Y:S02]  /*5b10*/  UIMAD UR10, UR42, UR10, UR6 ;  /* 0x0000000a2a0a72a4 */ /* 0x000fe4000f8e0206 */
[----:B------:R-:W-:Y:S04]  /*5b20*/  @!UP0 USEL UR4, UR5, UR4, !UP2 ;  /* 0x0000000405048287 */ /* 0x000fe8000d000000 */
[----:B------:R-:W-:Y:S02]  /*5b30*/  @!UP0 UIMAD UR10, UR7, UR10, UR4 ;  /* 0x0000000a070a82a4 */ /* 0x000fe4000f8e0204 */
[----:B------:R-:W-:Y:S02]  /*5b40*/  @!UP0 UIADD3 UR11, UPT, UPT, UR11, -UR4, URZ ;  /* 0x800000040b0b8290 */ /* 0x000fe4000fffe0ff */
[----:B------:R-:W-:Y:S02]  /*5b50*/  UIMAD UR7, UR43, UR8, UR38 ;  /* 0x000000082b0772a4 */ /* 0x000fe4000f8e0226 */
[----:B------:R-:W-:Y:S02]  /*5b60*/  @!UP0 UIMAD UR6, UR11, UR42, UR5 ;  /* 0x0000002a0b0682a4 */ /* 0x000fe4000f8e0205 */
[----:B------:R-:W-:Y:S01]  /*5b70*/  UIMAD UR4, UR58, UR9, UR37 ;  /* 0x000000093a0472a4 */ /* 0x000fe2000f8e0225 */
[----:B------:R-:W-:Y:S02]  /*5b80*/  @!UP0 UMOV UR5, UR10 ;  /* 0x0000000a00058c82 */ /* 0x000fe40008000000 */
[----:B------:R-:W-:Y:S02]  /*5b90*/  UIMAD UR38, UR5, UR43, UR7 ;  /* 0x0000002b052672a4 */ /* 0x000fe4000f8e0207 */
[----:B------:R-:W-:Y:S11]  /*5ba0*/  UIMAD UR37, UR6, UR58, UR4 ;  /* 0x0000003a062572a4 */ /* 0x000ff6000f8e0204 */
[----:B------:R-:W-:Y:S01]  /*5bb0*/  @!UPT UIADD3 URZ, UPT, UPT, URZ, URZ, URZ ;  /* 0x000000fffffff290 */ /* 0x000fe2000fffe0ff */
.L_x_90:
[----:B------:R-:W-:Y:S01]  /*5bc0*/  UISETP.NE.AND UP0, UPT, UR39, 0x1, UPT ;  /* 0x000000012700788c */ /* 0x000fe2000bf05270 */
[----:B------:R-:W-:Y:S01]  /*5bd0*/  R2UR UR11, R59 ;  /* 0x000000003b0b72ca */ /* 0x000fe200000e0000 */
[----:B------:R-:W-:Y:S01]  /*5be0*/  USHF.L.U32 UR50, UR26, 0x6, URZ ;  /* 0x000000061a327899 */ /* 0x000fe200080006ff */
[----:B------:R-:W-:Y:S01]  /*5bf0*/  IADD3 R51, PT, PT, R51, 0x1, RZ ;  /* 0x0000000133337810 */ /* 0x000fe20007ffe0ff */
[----:B------:R-:W-:Y:S07]  /*5c00*/  USHF.L.U32 UR49, UR27, 0x6, URZ ;  /* 0x000000061b317899 */ /* 0x000fee00080006ff */
[----:B------:R-:W1:Y:S01]  /*5c10*/  @!UP0 LDCU.128 UR12, c[0x0][0xb10] ;  /* 0x00016200ff0c87ac */ /* 0x000e620008000c00 */
[----:B------:R-:W2:Y:S01]  /*5c20*/  @!UP0 LDCU UR5, c[0x0][0xb0c] ;  /* 0x00016180ff0587ac */ /* 0x000ea20008000800 */
[----:B------:R-:W3:Y:S01]  /*5c30*/  @!UP0 LDCU UR10, c[0x0][0xb20] ;  /* 0x00016400ff0a87ac */ /* 0x000ee20008000800 */
[----:B-1----:R-:W-:Y:S02]  /*5c40*/  UIMAD.WIDE.U32 UR8, UR38, UR12, URZ ;  /* 0x0000000c260872a5 */ /* 0x002fe4000f8e00ff */
[----:B------:R-:W-:Y:S02]  /*5c50*/  UIMAD.WIDE.U32 UR6, UR37, UR15, URZ ;  /* 0x0000000f250672a5 */ /* 0x000fe4000f8e00ff */
[----:B------:R-:W-:Y:S03]  /*5c60*/  @!UP0 UISETP.NE.AND UP1, UPT, UR14, 0x1, UPT ;  /* 0x000000010e00888c */ /* 0x000fe6000bf25270 */
[----:B------:R-:W-:Y:S01]  /*5c70*/  @!UP0 UMOV UR4, UR9 ;  /* 0x0000000900048c82 */ /* 0x000fe20008000000 */
[----:B--2---:R-:W-:Y:S02]  /*5c80*/  @!UP0 UISETP.NE.AND UP2, UPT, UR5, 0x1, UPT ;  /* 0x000000010500888c */ /* 0x004fe4000bf45270 */
[----:B------:R-:W-:Y:S01]  /*5c90*/  @!UP0 USHF.R.U32.HI UR4, URZ, UR13, UR4 ;  /* 0x0000000dff048299 */ /* 0x000fe20008011604 */
[----:B------:R-:W-:Y:S02]  /*5ca0*/  @!UP0 UMOV UR6, UR7 ;  /* 0x0000000700068c82 */ /* 0x000fe40008000000 */
[----:B---3--:R-:W-:Y:S02]  /*5cb0*/  @!UP0 USHF.R.U32.HI UR6, URZ, UR10, UR6 ;  /* 0x0000000aff068299 */ /* 0x008fe40008011606 */
[----:B------:R-:W-:Y:S02]  /*5cc0*/  @!UP0 USEL UR7, UR38, UR4, !UP2 ;  /* 0x0000000426078287 */ /* 0x000fe4000d000000 */
[----:B------:R-:W-:Y:S04]  /*5cd0*/  @!UP0 USEL UR6, UR37, UR6, !UP1 ;  /* 0x0000000625068287 */ /* 0x000fe8000c800000 */
[----:B------:R-:W-:Y:S02]  /*5ce0*/  @!UP0 UIADD3 UR4, UPT, UPT, -UR7, UR6, URZ ;  /* 0x0000000607048290 */ /* 0x000fe4000fffe1ff */
[----:B------:R-:W-:Y:S02]  /*5cf0*/  @!UP0 UIADD3 UR6, UPT, UPT, UR7, -UR6, URZ ;  /* 0x8000000607068290 */ /* 0x000fe4000fffe0ff */
[----:B------:R-:W-:Y:S02]  /*5d00*/  @!UP0 UIMAD UR38, UR4, UR5, UR38 ;  /* 0x00000005042682a4 */ /* 0x000fe4000f8e0226 */
[----:B------:R-:W-:Y:S02]  /*5d10*/  @!UP0 UIMAD UR37, UR6, UR14, UR37 ;  /* 0x0000000e062582a4 */ /* 0x000fe4000f8e0225 */
[----:B------:R-:W-:Y:S09]  /*5d20*/  ULOP3.LUT UP0, URZ, UR11, 0x1b0, URZ, 0xc0, !UPT ;  /* 0x000001b00bff7892 */ /* 0x000ff2000f80c0ff */
[----:B------:R-:W-:Y:S05]  /*5d30*/  BRA.U !UP0, `(.L_x_91) ;  /* 0x00000001087c7547 */ /* 0x000fea000b800000 */
[----:B------:R-:W1:Y:S01]  /*5d40*/  LDCU.64 UR8, c[0x4][0x80] ;  /* 0x01001000ff0877ac */ /* 0x000e620008000a00 */
[----:B------:R-:W-:Y:S01]  /*5d50*/  MOV R2, 0x0 ;  /* 0x0000000000027802 */ /* 0x000fe20000000f00 */
[----:B------:R-:W-:Y:S02]  /*5d60*/  HFMA2 R12, -RZ, RZ, 0, 5.9604644775390625e-08 ;  /* 0x00000001ff0c7431 */ /* 0x000fe400000001ff */
[----:B------:R-:W-:Y:S01]  /*5d70*/  IMAD.MOV.U32 R8, RZ, RZ, 0x70 ;  /* 0x00000070ff087424 */ /* 0x000fe200078e00ff */
[----:B------:R2:W3:Y:S01]  /*5d80*/  LDC.64 R14, c[0x4][R2] ;  /* 0x01000000020e7b82 */ /* 0x0004e20000000a00 */
[----:B------:R-:W4:Y:S01]  /*5d90*/  LDCU.64 UR6, c[0x4][0x88] ;  /* 0x01001100ff0677ac */ /* 0x000f220008000a00 */
[----:B------:R-:W-:Y:S01]  /*5da0*/  IMAD.MOV.U32 R13, RZ, RZ, RZ ;  /* 0x000000ffff0d7224 */ /* 0x000fe200078e00ff */
[----:B------:R-:W2:Y:S01]  /*5db0*/  LDCU.64 UR4, c[0x4][0x8] ;  /* 0x01000100ff0477ac */ /* 0x000ea20008000a00 */
[----:B-1----:R-:W-:Y:S01]  /*5dc0*/  MOV R5, UR9 ;  /* 0x0000000900057c02 */ /* 0x002fe20008000f00 */
[----:B------:R-:W-:Y:S01]  /*5dd0*/  IMAD.U32 R4, RZ, RZ, UR8 ;  /* 0x00000008ff047e24 */ /* 0x000fe2000f8e00ff */
[----:B----4-:R-:W-:Y:S01]  /*5de0*/  MOV R7, UR7 ;  /* 0x0000000700077c02 */ /* 0x010fe20008000f00 */
[----:B------:R-:W-:Y:S01]  /*5df0*/  IMAD.U32 R6, RZ, RZ, UR6 ;  /* 0x00000006ff067e24 */ /* 0x000fe2000f8e00ff */
[----:B--2---:R-:W-:Y:S01]  /*5e00*/  MOV R11, UR5 ;  /* 0x00000005000b7c02 */ /* 0x004fe20008000f00 */
[----:B------:R-:W-:Y:S02]  /*5e10*/  IMAD.U32 R10, RZ, RZ, UR4 ;  /* 0x00000004ff0a7e24 */ /* 0x000fe4000f8e00ff */
[----:B------:R-:W-:Y:S07]  /*5e20*/  LEPC R20, `(.L_x_92) ;  /* 0x000000001014794e */ /* 0x000fee0000000000 */
[----:B---3-5:R-:W-:Y:S05]  /*5e30*/  CALL.ABS.NOINC R14 ;  /* 0x000000000e007343 */ /* 0x028fea0003c00000 */
.L_x_92:
[----:B------:R-:W1:Y:S01]  /*5e40*/  LDCU.64 UR8, c[0x4][0x80] ;  /* 0x01001000ff0877ac */ /* 0x000e620008000a00 */
[----:B------:R-:W2:Y:S01]  /*5e50*/  LDC.64 R2, c[0x4][R2] ;  /* 0x0100000002027b82 */ /* 0x000ea20000000a00 */
[----:B------:R-:W-:Y:S02]  /*5e60*/  HFMA2 R12, -RZ, RZ, 0, 5.9604644775390625e-08 ;  /* 0x00000001ff0c7431 */ /* 0x000fe400000001ff */
[----:B------:R-:W-:Y:S02]  /*5e70*/  IMAD.MOV.U32 R8, RZ, RZ, 0x70 ;  /* 0x00000070ff087424 */ /* 0x000fe400078e00ff */
[----:B------:R-:W-:Y:S01]  /*5e80*/  IMAD.MOV.U32 R13, RZ, RZ, RZ ;  /* 0x000000ffff0d7224 */ /* 0x000fe200078e00ff */
[----:B------:R-:W3:Y:S01]  /*5e90*/  LDCU.64 UR6, c[0x4][0x88] ;  /* 0x01001100ff0677ac */ /* 0x000ee20008000a00 */
[----:B------:R-:W4:Y:S01]  /*5ea0*/  LDCU.64 UR4, c[0x4][0x8] ;  /* 0x01000100ff0477ac */ /* 0x000f220008000a00 */
[----:B-1----:R-:W-:Y:S02]  /*5eb0*/  MOV R4, UR8 ;  /* 0x0000000800047c02 */ /* 0x002fe40008000f00 */
[----:B------:R-:W-:Y:S02]  /*5ec0*/  MOV R5, UR9 ;  /* 0x0000000900057c02 */ /* 0x000fe40008000f00 */
[----:B---3--:R-:W-:Y:S01]  /*5ed0*/  MOV R7, UR7 ;  /* 0x0000000700077c02 */ /* 0x008fe20008000f00 */
[----:B------:R-:W-:Y:S01]  /*5ee0*/  IMAD.U32 R6, RZ, RZ, UR6 ;  /* 0x00000006ff067e24 */ /* 0x000fe2000f8e00ff */
[----:B----4-:R-:W-:Y:S01]  /*5ef0*/  MOV R11, UR5 ;  /* 0x00000005000b7c02 */ /* 0x010fe20008000f00 */
[----:B------:R-:W-:Y:S02]  /*5f00*/  IMAD.U32 R10, RZ, RZ, UR4 ;  /* 0x00000004ff0a7e24 */ /* 0x000fe4000f8e00ff */
[----:B------:R-:W-:Y:S07]  /*5f10*/  LEPC R20, `(.L_x_91) ;  /* 0x000000001014794e */ /* 0x000fee0000000000 */
[----:B--2---:R-:W-:Y:S05]  /*5f20*/  CALL.ABS.NOINC R2 ;  /* 0x0000000002007343 */ /* 0x004fea0003c00000 */
.L_x_91:
[----:B------:R-:W-:Y:S02]  /*5f30*/  R2UR UR6, R49 ;  /* 0x00000000310672ca */ /* 0x000fe400000e0000 */
[----:B------:R-:W-:Y:S02]  /*5f40*/  R2UR UR5, R57 ;  /* 0x00000000390572ca */ /* 0x000fe400000e0000 */
[----:B------:R-:W-:Y:S02]  /*5f50*/  R2UR UR4, R56 ;  /* 0x00000000380472ca */ /* 0x000fe400000e0000 */
[----:B------:R-:W-:Y:S02]  /*5f60*/  ISETP.NE.U32.AND P4, PT, R42, RZ, PT ;  /* 0x000000ff2a00720c */ /* 0x000fe40003f85070 */
[----:B------:R-:W-:Y:S02]  /*5f70*/  ISETP.NE.U32.AND P2, PT, RZ, UR60, PT ;  /* 0x0000003cff007c0c */ /* 0x000fe4000bf45070 */
[----:B------:R-:W-:Y:S02]  /*5f80*/  ISETP.NE.AND.EX P4, PT, R43, RZ, PT, P4 ;  /* 0x000000ff2b00720c */ /* 0x000fe40003f85340 */
[----:B------:R-:W-:Y:S01]  /*5f90*/  ISETP.NE.AND.EX P2, PT, RZ, UR61, PT, P2 ;  /* 0x0000003dff007c0c */ /* 0x000fe2000bf45320 */
[----:B------:R-:W-:Y:S02]  /*5fa0*/  UISETP.NE.AND UP2, UPT, UR6, URZ, UPT ;  /* 0x000000ff0600728c */ /* 0x000fe4000bf45270 */
[----:B------:R-:W-:Y:S04]  /*5fb0*/  UISETP.NE.U32.AND UP0, UPT, UR5, URZ, UPT ;  /* 0x000000ff0500728c */ /* 0x000fe8000bf05070 */
[----:B------:R-:W-:Y:S01]  /*5fc0*/  UISETP.NE.AND.EX UP1, UPT, UR4, URZ, UPT, UP0 ;  /* 0x000000ff0400728c */ /* 0x000fe2000bf25300 */
[----:B------:R-:W-:Y:S01]  /*5fd0*/  PLOP3.LUT P1, PT, PT, PT, UP2, 0x80, 0x8 ;  /* 0x000000000008781c */ /* 0x000fe20003f2f028 */
[----:B------:R-:W-:Y:S03]  /*5fe0*/  UPLOP3.LUT UP0, UPT, UPT, UPT, UPT, 0x40, 0x4 ;  /* 0x000000000004789c */ /* 0x000fe60003f0e870 */
[----:B------:R-:W-:Y:S06]  /*5ff0*/  @UP2 UPLOP3.LUT UP0, UPT, UPT, UPT, UP1, 0x80, 0x8 ;  /* 0x000000000008289c */ /* 0x000fec0003f0f010 */
[----:B------:R-:W-:Y:S01]  /*6000*/  PLOP3.LUT P0, PT, PT, PT, UP0, 0x80, 0x8 ;  /* 0x000000000008781c */ /* 0x000fe20003f0f008 */
[----:B------:R-:W-:Y:S01]  /*6010*/  @!UPT UIADD3 URZ, UPT, UPT, URZ, URZ, URZ ;  /* 0x000000fffffff290 */ /* 0x000fe2000fffe0ff */
[----:B------:R-:W-:Y:S11]  /*6020*/  BRA.U !UP1, `(.L_x_93) ;  /* 0x0000000109407547 */ /* 0x000ff6000b800000 */
[----:B------:R-:W-:Y:S01]  /*6030*/  UISETP.NE.U32.AND UP0, UPT, UR60, URZ, UPT ;  /* 0x000000ff3c00728c */ /* 0x000fe2000bf05070 */
[----:B------:R-:W-:Y:S01]  /*6040*/  R2UR UR6, R57 ;  /* 0x00000000390672ca */ /* 0x000fe200000e0000 */
[----:B------:R-:W1:Y:S01]  /*6050*/  LDCU.64 UR8, c[0x0][0x358] ;  /* 0x00006b00ff0877ac */ /* 0x000e620008000a00 */
[----:B------:R-:W-:Y:S02]  /*6060*/  HFMA2 R45, -RZ, RZ, 0, 5.9604644775390625e-08 ;  /* 0x00000001ff2d7431 */ /* 0x000fe400000001ff */
[----:B------:R-:W-:Y:S01]  /*6070*/  IMAD.MOV.U32 R0, RZ, RZ, 0x1 ;  /* 0x00000001ff007424 */ /* 0x000fe200078e00ff */
[----:B------:R-:W-:Y:S06]  /*6080*/  UISETP.NE.AND.EX UP0, UPT, UR61, URZ, UPT, UP0 ;  /* 0x000000ff3d00728c */ /* 0x000fec000bf05300 */
[----:B------:R-:W-:Y:S05]  /*6090*/  PLOP3.LUT P3, PT, PT, PT, UP0, 0x80, 0x8 ;  /* 0x000000000008781c */ /* 0x000fea0003f6f008 */
[----:B------:R-:W2:Y:S01]  /*60a0*/  @UP0 LDCU.64 UR4, c[0x0][0x888] ;  /* 0x00011100ff0407ac */ /* 0x000ea20008000a00 */
[----:B------:R-:W-:Y:S07]  /*60b0*/  @UP0 UIMAD UR6, UR36, UR6, URZ ;  /* 0x00000006240602a4 */ /* 0x000fee000f8e02ff */
[----:B------:R-:W-:Y:S01]  /*60c0*/  @!P3 PRMT R45, R0, 0x7610, R45 ;  /* 0x00007610002db816 */ /* 0x000fe2000000002d */
[----:B--2---:R-:W-:Y:S06]  /*60d0*/  @UP0 UIMAD.WIDE UR4, UR6, 0x4, UR4 ;  /* 0x00000004060408a5 */ /* 0x004fec000f8e0204 */
[----:B-----5:R-:W-:Y:S02]  /*60e0*/  IMAD.U32 R26, RZ, RZ, UR4 ;  /* 0x00000004ff1a7e24 */ /* 0x020fe4000f8e00ff */
[----:B------:R-:W-:Y:S03]  /*60f0*/  IMAD.U32 R27, RZ, RZ, UR5 ;  /* 0x00000005ff1b7e24 */ /* 0x000fe6000f8e00ff */
[----:B------:R-:W2:Y:S02]  /*6100*/  @!UP0 LDCU UR4, c[0x0][0x880] ;  /* 0x00011000ff0487ac */ /* 0x000ea40008000800 */
[----:B-1----:R1:W5:Y:S02]  /*6110*/  @P3 LDG.E R26, desc[UR8][R26.64] ;  /* 0x000000081a1a3981 */ /* 0x002364000c1e1900 */
[----:B-12---:R-:W-:Y:S02]  /*6120*/  @!P3 MOV R26, UR4 ;  /* 0x00000004001abc02 */ /* 0x006fe40008000f00 */
.L_x_93:
[----:B------:R-:W-:Y:S05]  /*6130*/  @!P4 BRA `(.L_x_94) ;  /* 0x000000000024c947 */ /* 0x000fea0003800000 */
[----:B------:R-:W-:Y:S01]  /*6140*/  ISETP.NE.U32.AND P3, PT, R40, RZ, PT ;  /* 0x000000ff2800720c */ /* 0x000fe20003f65070 */
[----:B------:R-:W1:Y:S03]  /*6150*/  LDCU.64 UR4, c[0x0][0x358] ;  /* 0x00006b00ff0477ac */ /* 0x000e660008000a00 */
[----:B------:R-:W-:Y:S11]  /*6160*/  ISETP.NE.AND.EX P3, PT, R41, RZ, PT, P3 ;  /* 0x000000ff2900720c */ /* 0x000ff60003f65330 */
[----:B------:R-:W-:Y:S02]  /*6170*/  @!UPT UIADD3 URZ, UPT, UPT, URZ, URZ, URZ ;  /* 0x000000fffffff290 */ /* 0x000fe4000fffe0ff */
[----:B------:R-:W2:Y:S01]  /*6180*/  @P3 LDC.64 R2, c[0x0][0x8a8] ;  /* 0x00022a00ff023b82 */ /* 0x000ea20000000a00 */
[----:B------:R-:W-:Y:S04]  /*6190*/  @P3 IMAD R0, R42, UR36, RZ ;  /* 0x000000242a003c24 */ /* 0x000fe8000f8e02ff */
[----:B--2---:R-:W-:Y:S05]  /*61a0*/  @P3 IMAD.WIDE R2, R0, 0x4, R2 ;  /* 0x0000000400023825 */ /* 0x004fea00078e0202 */
[----:B-1---5:R1:W5:Y:S02]  /*61b0*/  @P3 LDG.E R24, desc[UR4][R2.64] ;  /* 0x0000000402183981 */ /* 0x022364000c1e1900 */
[----:B-1----:R-:W2:Y:S02]  /*61c0*/  @!P3 LDC R24, c[0x0][0x8a0] ;  /* 0x00022800ff18bb82 */ /* 0x002ea40000000800 */
.L_x_94:
[----:B-----5:R-:W-:Y:S01]  /*61d0*/  FSETP.NEU.AND P3, PT, R26, RZ, PT ;  /* 0x000000ff1a00720b */ /* 0x020fe20003f6d000 */
[----:B------:R-:W-:Y:S01]  /*61e0*/  IMAD.U32 R2, RZ, RZ, UR46 ;  /* 0x0000002eff027e24 */ /* 0x000fe2000f8e00ff */
[----:B------:R-:W-:Y:S01]  /*61f0*/  SEL R5, RZ, 0xffffffff, P2 ;  /* 0xffffffffff057807 */ /* 0x000fe20001000000 */
[----:B------:R-:W-:Y:S01]  /*6200*/  ULOP3.LUT UR4, UR55, 0x1, URZ, 0x3c, !UPT ;  /* 0x0000000137047892 */ /* 0x000fe2000f8e3cff */
[----:B------:R-:W-:Y:S01]  /*6210*/  @P1 LOP3.LUT P2, RZ, R45, 0xff, RZ, 0xc0, !PT ;  /* 0x000000ff2dff1812 */ /* 0x000fe2000784c0ff */
[----:B------:R-:W-:Y:S01]  /*6220*/  BSSY B1, `(.L_x_95) ;  /* 0x000003d000017945 */ /* 0x000fe20003800000 */
[----:B------:R-:W-:Y:S01]  /*6230*/  @P1 SEL R0, RZ, 0xffffffff, P3 ;  /* 0xffffffffff001807 */ /* 0x000fe20001800000 */
[----:B------:R-:W-:Y:S01]  /*6240*/  IMAD.MOV.U32 R65, RZ, RZ, 0x1 ;  /* 0x00000001ff417424 */ /* 0x000fe200078e00ff */
[----:B------:R-:W-:Y:S01]  /*6250*/  LEA R2, R2, UR44, 0x3 ;  /* 0x0000002c02027c11 */ /* 0x000fe2000f8e18ff */
[----:B------:R-:W-:Y:S01]  /*6260*/  IMAD.U32 R63, RZ, RZ, UR4 ;  /* 0x00000004ff3f7e24 */ /* 0x000fe2000f8e00ff */
[----:B------:R-:W-:Y:S01]  /*6270*/  @P0 SEL R0, R5, R0, !P2 ;  /* 0x0000000005000207 */ /* 0x000fe20005000000 */
[----:B------:R-:W-:Y:S01]  /*6280*/  IMAD.U32 R64, RZ, RZ, UR46 ;  /* 0x0000002eff407e24 */ /* 0x000fe2000f8e00ff */
[----:B------:R-:W-:Y:S02]  /*6290*/  LEA R27, R22, UR44, 0x3 ;  /* 0x0000002c161b7c11 */ /* 0x000fe4000f8e18ff */
[----:B------:R-:W-:Y:S02]  /*62a0*/  CS2R R38, SRZ ;  /* 0x0000000000267805 */ /* 0x000fe4000001ff00 */
[----:B------:R-:W-:Y:S02]  /*62b0*/  @P1 LOP3.LUT R0, R0, 0x1, RZ, 0xc0, !PT ;  /* 0x0000000100001812 */ /* 0x000fe400078ec0ff */
[----:B------:R-:W-:Y:S02]  /*62c0*/  CS2R R36, SRZ ;  /* 0x0000000000247805 */ /* 0x000fe4000001ff00 */
[----:B------:R-:W-:Y:S02]  /*62d0*/  SHF.L.U32 R3, R53, 0x1f, RZ ;  /* 0x0000001f35037819 */ /* 0x000fe400000006ff */
[----:B------:R-:W-:Y:S02]  /*62e0*/  CS2R R30, SRZ ;  /* 0x00000000001e7805 */ /* 0x000fe4000001ff00 */
[----:B------:R-:W-:Y:S02]  /*62f0*/  ISETP.NE.U32.OR P5, PT, R0, 0x1, !P1 ;  /* 0x000000010000780c */ /* 0x000fe40004fa5470 */
[----:B------:R-:W-:Y:S02]  /*6300*/  CS2R R28, SRZ ;  /* 0x00000000001c7805 */ /* 0x000fe4000001ff00 */
[----:B------:R-:W-:Y:S02]  /*6310*/  PLOP3.LUT P2, PT, PT, PT, UP1, 0x80, 0x8 ;  /* 0x000000000008781c */ /* 0x000fe40003f4f018 */
[----:B------:R-:W-:Y:S02]  /*6320*/  LEA.HI R25, R22, R22, RZ, 0x1 ;  /* 0x0000001616197211 */ /* 0x000fe400078f08ff */
[----:B------:R-:W-:Y:S02]  /*6330*/  LOP3.LUT P4, R50, R45, 0xff, RZ, 0xc0, !PT ;  /* 0x000000ff2d327812 */ /* 0x000fe4000788c0ff */
[----:B------:R-:W-:Y:S02]  /*6340*/  SEL R4, RZ, 0xffffffff, P3 ;  /* 0xffffffffff047807 */ /* 0x000fe40001800000 */
[----:B------:R-:W-:Y:S02]  /*6350*/  P2R R61, PR, RZ, 0x20 ;  /* 0x00000020ff3d7803 */ /* 0x000fe40000000000 */
[----:B------:R-:W-:Y:S03]  /*6360*/  @P5 SHF.L.U32 R0, R63, 0x1f, RZ ;  /* 0x0000001f3f005819 */ /* 0x000fe600000006ff */
[----:B------:R-:W-:Y:S01]  /*6370*/  @P2 SEL R4, R5, R4, !P4 ;  /* 0x0000000405042207 */ /* 0x000fe20006000000 */
[----:B------:R1:W3:Y:S03]  /*6380*/  @P5 SYNCS.PHASECHK.TRANS64.TRYWAIT P1, [R2+URZ+0x60], R0 ;  /* 0x00006000020055a7 */ /* 0x0002e600080211ff */
[----:B------:R-:W-:Y:S04]  /*6390*/  LOP3.LUT R4, R4, 0x1, RZ, 0xc0, !PT ;  /* 0x0000000104047812 */ /* 0x000fe800078ec0ff */
[----:B------:R-:W-:Y:S04]  /*63a0*/  ISETP.NE.U32.AND P2, PT, R4, 0x1, PT ;  /* 0x000000010400780c */ /* 0x000fe80003f45070 */
[----:B------:R-:W-:Y:S01]  /*63b0*/  P2R R66, PR, RZ, 0x4 ;  /* 0x00000004ff427803 */ /* 0x000fe20000000000 */
[----:B------:R4:W2:Y:S01]  /*63c0*/  SYNCS.PHASECHK.TRANS64.TRYWAIT P0, [R27+URZ+0xc0], R3 ;  /* 0x0000c0031b0075a7 */ /* 0x0008a200080011ff */
[C---:B-1----:R-:W-:Y:S01]  /*63d0*/  IMAD.SHL.U32 R0, R25.reuse, 0x20, RZ ;  /* 0x0000002019007824 */ /* 0x042fe200078e00ff */
[----:B------:R-:W-:Y:S04]  /*63e0*/  LOP3.LUT R25, R25, 0xffe, RZ, 0xc0, !PT ;  /* 0x00000ffe19197812 */ /* 0x000fe800078ec0ff */
[----:B------:R-:W-:Y:S01]  /*63f0*/  LOP3.LUT R0, R0, 0xffffffc0, RZ, 0xc0, !PT ;  /* 0xffffffc000007812 */ /* 0x000fe200078ec0ff */
[----:B------:R-:W-:Y:S04]  /*6400*/  IMAD.IADD R25, R22, 0x1, -R25 ;  /* 0x0000000116197824 */ /* 0x000fe800078e0a19 */
[----:B------:R-:W-:Y:S04]  /*6410*/  IMAD.IADD R0, R23, 0x1, R0 ;  /* 0x0000000117007824 */ /* 0x000fe800078e0200 */
[----:B------:R-:W-:Y:S01]  /*6420*/  IMAD R25, R25, 0x100000, R0 ;  /* 0x0010000019197824 */ /* 0x000fe200078e0200 */
[----:B---3--:R-:W-:Y:S01]  /*6430*/  @P5 SEL R65, RZ, 0x1, !P1 ;  /* 0x00000001ff415807 */ /* 0x008fe20004800000 */
[----:B----4-:R-:W-:Y:S06]  /*6440*/  @!P5 BRA `(.L_x_96) ;  /* 0x000000000068d947 */ /* 0x010fec0003800000 */
[----:B------:R-:W-:Y:S01]  /*6450*/  HFMA2 R31, -RZ, RZ, 0, 0 ;  /* 0x00000000ff1f7431 */ /* 0x000fe200000001ff */
[----:B------:R-:W-:Y:S01]  /*6460*/  ISETP.NE.AND P1, PT, R65, RZ, PT ;  /* 0x000000ff4100720c */ /* 0x000fe20003f25270 */
[----:B------:R-:W-:Y:S01]  /*6470*/  IMAD.U32 R0, RZ, RZ, UR46 ;  /* 0x0000002eff007e24 */ /* 0x000fe2000f8e00ff */
[----:B------:R-:W-:Y:S11]  /*6480*/  BSSY B0, `(.L_x_97) ;  /* 0x0000005000007945 */ /* 0x000ff60003800000 */
[----:B------:R-:W-:Y:S05]  /*6490*/  @P1 BRA `(.L_x_98) ;  /* 0x00000000000c1947 */ /* 0x000fea0003800000 */
[----:B------:R-:W-:Y:S04]  /*64a0*/  SHF.L.U32 R4, R63, 0x1f, RZ ;  /* 0x0000001f3f047819 */ /* 0x000fe800000006ff */
[----:B------:R-:W1:Y:S02]  /*64b0*/  SYNCS.PHASECHK.TRANS64.TRYWAIT P1, [R2+URZ+0x60], R4 ;  /* 0x00006004020075a7 */ /* 0x000e6400080211ff */
[----:B-1----:R-:W-:Y:S05]  /*64c0*/  @!P1 BRA `(.L_x_99) ;  /* 0x0000001c00e49947 */ /* 0x002fea0003800000 */
.L_x_98:
[----:B------:R-:W-:Y:S05]  /*64d0*/  BSYNC B0 ;  /* 0x0000000000007941 */ /* 0x000fea0003800000 */
.L_x_97:
[----:B------:R-:W-:Y:S01]  /*64e0*/  ISETP.NE.AND P1, PT, R66, RZ, PT ;  /* 0x000000ff4200720c */ /* 0x000fe20003f25270 */
[----:B------:R-:W-:Y:S01]  /*64f0*/  IMAD.MOV.U32 R30, RZ, RZ, RZ ;  /* 0x000000ffff1e7224 */ /* 0x000fe200078e00ff */
[----:B------:R-:W-:Y:S02]  /*6500*/  CS2R R28, SRZ ;  /* 0x00000000001c7805 */ /* 0x000fe4000001ff00 */
[----:B------:R-:W-:Y:S02]  /*6510*/  CS2R R38, SRZ ;  /* 0x0000000000267805 */ /* 0x000fe4000001ff00 */
[----:B------:R-:W-:Y:S07]  /*6520*/  CS2R R36, SRZ ;  /* 0x0000000000247805 */ /* 0x000fee000001ff00 */
[----:B-1----:R-:W-:Y:S01]  /*6530*/  @P1 IMAD R2, R0, 0x800, R44 ;  /* 0x0000080000021824 */ /* 0x002fe200078e022c */
[----:B------:R-:W-:Y:S05]  /*6540*/  @P1 WARPSYNC.ALL ;  /* 0x0000000000001948 */ /* 0x000fea0003800000 */
[----:B------:R-:W-:Y:S01]  /*6550*/  @P1 LEA R2, R2, UR44, 0x1 ;  /* 0x0000002c02021c11 */ /* 0x000fe2000f8e08ff */
[----:B------:R-:W-:Y:S04]  /*6560*/  UIADD3 UR4, UPT, UPT, UR46, 0x1, URZ ;  /* 0x000000012e047890 */ /* 0x000fe8000fffe0ff */
[----:B------:R1:W3:Y:S01]  /*6570*/  @P1 LDSM.16.M88.4 R28, [R2+0x200] ;  /* 0x00020000021c183b */ /* 0x0002e20000000200 */
[----:B------:R-:W-:Y:S01]  /*6580*/  UISETP.NE.AND UP0, UPT, UR4, 0x3, UPT ;  /* 0x000000030400788c */ /* 0x000fe2000bf05270 */
[----:B------:R-:W-:Y:S03]  /*6590*/  @P1 IMAD R0, R54, 0x2, R2 ;  /* 0x0000000236001824 */ /* 0x000fe600078e0202 */
[----:B------:R-:W-:Y:S02]  /*65a0*/  USEL UR5, URZ, 0x1, UP0 ;  /* 0x00000001ff057887 */ /* 0x000fe40008000000 */
[----:B------:R1:W4:Y:S01]  /*65b0*/  @P1 LDSM.16.M88.4 R36, [R0+0x200] ;  /* 0x000200000024183b */ /* 0x0003220000000200 */
[----:B------:R-:W-:Y:S03]  /*65c0*/  USEL UR4, UR4, URZ, UP0 ;  /* 0x000000ff04047287 */ /* 0x000fe60008000000 */
[----:B------:R-:W-:Y:S03]  /*65d0*/  LOP3.LUT R63, R63, UR5, RZ, 0x3c, !PT ;  /* 0x000000053f3f7c12 */ /* 0x000fe6000f8e3cff */
[----:B------:R-:W-:Y:S02]  /*65e0*/  IMAD.U32 R64, RZ, RZ, UR4 ;  /* 0x00000004ff407e24 */ /* 0x000fe4000f8e00ff */
.L_x_96:
[----:B------:R-:W-:Y:S05]  /*65f0*/  BSYNC B1 ;  /* 0x0000000000017941 */ /* 0x000fea0003800000 */
.L_x_95:
[----:B-1----:R-:W-:Y:S04]  /*6600*/  SHF.R.U32.HI R0, RZ, 0x15, R25 ;  /* 0x00000015ff007819 */ /* 0x002fe80000011619 */
[----:B------:R-:W-:Y:S01]  /*6610*/  LOP3.LUT P1, RZ, R0, 0x3, R46, 0x48, !PT ;  /* 0x0000000300ff7812 */ /* 0x000fe2000782482e */
[----:B------:R-:W-:Y:S01]  /*6620*/  @!UPT UIADD3 URZ, UPT, UPT, URZ, URZ, URZ ;  /* 0x000000fffffff290 */ /* 0x000fe2000fffe0ff */
[----:B--2---:R-:W-:Y:S11]  /*6630*/  @P0 BRA `(.L_x_100) ;  /* 0x0000000000080947 */ /* 0x004ff60003800000 */
[----:B------:R-:W1:Y:S02]  /*6640*/  SYNCS.PHASECHK.TRANS64.TRYWAIT P0, [R27+URZ+0xc0], R3 ;  /* 0x0000c0031b0075a7 */ /* 0x000e6400080011ff */
[----:B-1----:R-:W-:Y:S05]  /*6650*/  @!P0 BRA `(.L_x_101) ;  /* 0x0000001c00948947 */ /* 0x002fea0003800000 */
.L_x_100:
[----:B------:R-:W-:Y:S05]  /*6660*/  @!P1 BRA `(.L_x_102) ;  /* 0x0000000000409947 */ /* 0x000fea0003800000 */
[----:B------:R-:W2:Y:S01]  /*6670*/  LDCU.64 UR8, c[0x4][0x70] ;  /* 0x01000e00ff0877ac */ /* 0x000ea20008000a00 */
[----:B-1----:R-:W-:Y:S01]  /*6680*/  MOV R3, 0x0 ;  /* 0x0000000000037802 */ /* 0x002fe20000000f00 */
[----:B------:R-:W-:Y:S02]  /*6690*/  HFMA2 R12, -RZ, RZ, 0, 5.9604644775390625e-08 ;  /* 0x00000001ff0c7431 */ /* 0x000fe400000001ff */
[----:B------:R-:W-:Y:S02]  /*66a0*/  IMAD.MOV.U32 R8, RZ, RZ, 0x192 ;  /* 0x00000192ff087424 */ /* 0x000fe400078e00ff */
[----:B------:R-:W-:Y:S01]  /*66b0*/  IMAD.MOV.U32 R13, RZ, RZ, RZ ;  /* 0x000000ffff0d7224 */ /* 0x000fe200078e00ff */
[----:B------:R-:W1:Y:S01]  /*66c0*/  LDCU.64 UR6, c[0x4][0x78] ;  /* 0x01000f00ff0677ac */ /* 0x000e620008000a00 */
[----:B------:R-:W3:Y:S01]  /*66d0*/  LDC.64 R2, c[0x4][R3] ;  /* 0x0100000003027b82 */ /* 0x000ee20000000a00 */
[----:B------:R-:W5:Y:S01]  /*66e0*/  LDCU.64 UR4, c[0x4][0x10] ;  /* 0x01000200ff0477ac */ /* 0x000f620008000a00 */
[----:B--2---:R-:W-:Y:S01]  /*66f0*/  MOV R5, UR9 ;  /* 0x0000000900057c02 */ /* 0x004fe20008000f00 */
[----:B------:R-:W-:Y:S01]  /*6700*/  IMAD.U32 R4, RZ, RZ, UR8 ;  /* 0x00000008ff047e24 */ /* 0x000fe2000f8e00ff */
[----:B-1----:R-:W-:Y:S01]  /*6710*/  MOV R7, UR7 ;  /* 0x0000000700077c02 */ /* 0x002fe20008000f00 */
[----:B------:R-:W-:Y:S01]  /*6720*/  IMAD.U32 R6, RZ, RZ, UR6 ;  /* 0x00000006ff067e24 */ /* 0x000fe2000f8e00ff */
[----:B-----5:R-:W-:Y:S01]  /*6730*/  MOV R11, UR5 ;  /* 0x00000005000b7c02 */ /* 0x020fe20008000f00 */
[----:B------:R-:W-:Y:S02]  /*6740*/  IMAD.U32 R10, RZ, RZ, UR4 ;  /* 0x00000004ff0a7e24 */ /* 0x000fe4000f8e00ff */
[----:B------:R-:W-:Y:S07]  /*6750*/  LEPC R20, `(.L_x_102) ;  /* 0x000000001014794e */ /* 0x000fee0000000000 */
[----:B---34-:R-:W-:Y:S05]  /*6760*/  CALL.ABS.NOINC R2 ;  /* 0x0000000002007343 */ /* 0x018fea0003c00000 */
.L_x_102:
[----:B-1-3--:R-:W-:Y:S01]  /*6770*/  SHF.L.U32 R3, R28, 0x10, RZ ;  /* 0x000000101c037819 */ /* 0x00afe200000006ff */
[----:B------:R-:W-:Y:S05]  /*6780*/  WARPSYNC.ALL ;  /* 0x0000000000007948 */ /* 0x000fea0003800000 */
[----:B------:R-:W-:Y:S01]  /*6790*/  R2UR UR4, R25 ;  /* 0x00000000190472ca */ /* 0x000fe200000e0000 */
[----:B------:R-:W-:Y:S01]  /*67a0*/  BSSY.RECONVERGENT B0, `(.L_x_103) ;  /* 0x0000051000007945 */ /* 0x000fe20003800200 */
[----:B------:R-:W-:Y:S02]  /*67b0*/  SHF.L.U32 R20, R30, 0x10, RZ ;  /* 0x000000101e147819 */ /* 0x000fe400000006ff */
[----:B------:R-:W-:Y:S02]  /*67c0*/  SHF.L.U32 R62, R54, 0x1, RZ ;  /* 0x00000001363e7819 */ /* 0x000fe400000006ff */
[----:B------:R-:W-:Y:S07]  /*67d0*/  ISETP.NE.AND P0, PT, R55, RZ, PT ;  /* 0x000000ff3700720c */ /* 0x000fee0003f05270 */
[----:B------:R-:W1:Y:S02]  /*67e0*/  LDTM.16dp256bit.x4 R4, tmem[UR4] ;  /* 0x00000004000479ee */ /* 0x000e640008120000 */
[----:B-1----:R-:W-:Y:S01]  /*67f0*/  FMUL R0, R24, R4 ;  /* 0x0000000418007220 */ /* 0x002fe20000400000 */
[----:B------:R-:W-:Y:S01]  /*6800*/  LOP3.LUT R4, R28, 0xffff0000, RZ, 0xc0, !PT ;  /* 0xffff00001c047812 */ /* 0x000fe200078ec0ff */
[----:B------:R-:W-:Y:S01]  /*6810*/  FMUL R2, R24, R5 ;  /* 0x0000000518027220 */ /* 0x000fe20000400000 */
[C---:B------:R-:W-:Y:S01]  /*6820*/  SHF.L.U32 R5, R29.reuse, 0x10, RZ ;  /* 0x000000101d057819 */ /* 0x040fe200000006ff */
[----:B------:R-:W-:Y:S01]  /*6830*/  FFMA R0, R26, R3, R0 ;  /* 0x000000031a007223 */ /* 0x000fe20000000000 */
[----:B------:R-:W-:Y:S01]  /*6840*/  FMUL R3, R24, R6 ;  /* 0x0000000618037220 */ /* 0x000fe20000400000 */
[----:B------:R-:W-:Y:S01]  /*6850*/  LOP3.LUT R6, R29, 0xffff0000, RZ, 0xc0, !PT ;  /* 0xffff00001d067812 */ /* 0x000fe200078ec0ff */
[----:B------:R-:W-:Y:S01]  /*6860*/  FFMA R2, R26, R4, R2 ;  /* 0x000000041a027223 */ /* 0x000fe20000000002 */
[----:B------:R-:W-:Y:S01]  /*6870*/  FMUL R7, R24, R7 ;  /* 0x0000000718077220 */ /* 0x000fe20000400000 */
[----:B------:R-:W-:Y:S01]  /*6880*/  FFMA R3, R26, R5, R3 ;  /* 0x000000051a037223 */ /* 0x000fe20000000003 */
[C---:B------:R-:W-:Y:S01]  /*6890*/  FMUL R4, R24.reuse, R8 ;  /* 0x0000000818047220 */ /* 0x040fe20000400000 */
[----:B------:R-:W-:Y:S01]  /*68a0*/  FMUL R5, R24, R9 ;  /* 0x0000000918057220 */ /* 0x000fe20000400000 */
[----:B------:R-:W-:Y:S01]  /*68b0*/  F2FP.BF16.F32.PACK_AB R32, R2, R0 ;  /* 0x000000000220723e */ /* 0x000fe200000010ff */
[----:B------:R-:W-:Y:S01]  /*68c0*/  FFMA R7, R26, R6, R7 ;  /* 0x000000061a077223 */ /* 0x000fe20000000007 */
[----:B------:R-:W-:Y:S01]  /*68d0*/  LOP3.LUT R0, R30, 0xffff0000, RZ, 0xc0, !PT ;  /* 0xffff00001e007812 */ /* 0x000fe200078ec0ff */
[----:B------:R-:W-:Y:S01]  /*68e0*/  FFMA R4, R26, R20, R4 ;  /* 0x000000141a047223 */ /* 0x000fe20000000004 */
[----:B------:R-:W-:Y:S01]  /*68f0*/  SHF.L.U32 R2, R31, 0x10, RZ ;  /* 0x000000101f027819 */ /* 0x000fe200000006ff */
[----:B------:R-:W-:Y:S01]  /*6900*/  FMUL R6, R24, R10 ;  /* 0x0000000a18067220 */ /* 0x000fe20000400000 */
[----:B------:R-:W-:Y:S01]  /*6910*/  F2FP.BF16.F32.PACK_AB R33, R7, R3 ;  /* 0x000000030721723e */ /* 0x000fe200000010ff */
[C---:B------:R-:W-:Y:S01]  /*6920*/  FFMA R5, R26.reuse, R0, R5 ;  /* 0x000000001a057223 */ /* 0x040fe20000000005 */
[----:B------:R-:W-:Y:S01]  /*6930*/  LOP3.LUT R3, R31, 0xffff0000, RZ, 0xc0, !PT ;  /* 0xffff00001f037812 */ /* 0x000fe200078ec0ff */
[----:B------:R-:W-:Y:S01]  /*6940*/  FFMA R6, R26, R2, R6 ;  /* 0x000000021a067223 */ /* 0x000fe20000000006 */
[----:B----4-:R-:W-:Y:S01]  /*6950*/  SHF.L.U32 R7, R36, 0x10, RZ ;  /* 0x0000001024077819 */ /* 0x010fe200000006ff */
[----:B------:R-:W-:Y:S01]  /*6960*/  FMUL R11, R24, R11 ;  /* 0x0000000b180b7220 */ /* 0x000fe20000400000 */
[----:B------:R-:W-:Y:S01]  /*6970*/  LOP3.LUT R0, R36, 0xffff0000, RZ, 0xc0, !PT ;  /* 0xffff000024007812 */ /* 0x000fe200078ec0ff */
[C---:B------:R-:W-:Y:S01]  /*6980*/  FMUL R8, R24.reuse, R12 ;  /* 0x0000000c18087220 */ /* 0x040fe20000400000 */
[----:B------:R-:W-:Y:S01]  /*6990*/  SHF.L.U32 R2, R37, 0x10, RZ ;  /* 0x0000001025027819 */ /* 0x000fe200000006ff */
[----:B------:R-:W-:Y:S01]  /*69a0*/  FMUL R9, R24, R13 ;  /* 0x0000000d18097220 */ /* 0x000fe20000400000 */
[----:B------:R-:W-:Y:S01]  /*69b0*/  F2FP.BF16.F32.PACK_AB R34, R5, R4 ;  /* 0x000000040522723e */ /* 0x000fe200000010ff */
[C---:B------:R-:W-:Y:S01]  /*69c0*/  FFMA R11, R26.reuse, R3, R11 ;  /* 0x000000031a0b7223 */ /* 0x040fe2000000000b */
[----:B------:R-:W-:Y:S01]  /*69d0*/  MOV R5, UR46 ;  /* 0x0000002e00057c02 */ /* 0x000fe20008000f00 */
[C---:B------:R-:W-:Y:S01]  /*69e0*/  FFMA R8, R26.reuse, R7, R8 ;  /* 0x000000071a087223 */ /* 0x040fe20000000008 */
[----:B------:R-:W-:Y:S01]  /*69f0*/  SHF.L.U32 R3, R39, 0x10, RZ ;  /* 0x0000001027037819 */ /* 0x000fe200000006ff */
[----:B------:R-:W-:Y:S01]  /*6a00*/  FFMA R9, R26, R0, R9 ;  /* 0x000000001a097223 */ /* 0x000fe20000000009 */
[----:B------:R-:W-:Y:S01]  /*6a10*/  LOP3.LUT R0, R37, 0xffff0000, RZ, 0xc0, !PT ;  /* 0xffff000025007812 */ /* 0x000fe200078ec0ff */
[C---:B------:R-:W-:Y:S01]  /*6a20*/  FMUL R10, R24.reuse, R14 ;  /* 0x0000000e180a7220 */ /* 0x040fe20000400000 */
[----:B------:R-:W-:Y:S01]  /*6a30*/  LOP3.LUT R4, R39, 0xffff0000, RZ, 0xc0, !PT ;  /* 0xffff000027047812 */ /* 0x000fe200078ec0ff */
[C---:B------:R-:W-:Y:S01]  /*6a40*/  FMUL R15, R24.reuse, R15 ;  /* 0x0000000f180f7220 */ /* 0x040fe20000400000 */
[----:B------:R-:W-:Y:S01]  /*6a50*/  FMUL R12, R24, R16 ;  /* 0x00000010180c7220 */ /* 0x000fe20000400000 */
[----:B------:R-:W-:Y:S01]  /*6a60*/  FFMA R10, R26, R2, R10 ;  /* 0x000000021a0a7223 */ /* 0x000fe2000000000a */
[----:B------:R-:W-:Y:S01]  /*6a70*/  LOP3.LUT R2, R38, 0xffff0000, RZ, 0xc0, !PT ;  /* 0xffff000026027812 */ /* 0x000fe200078ec0ff */
[----:B------:R-:W-:Y:S01]  /*6a80*/  FFMA R15, R26, R0, R15 ;  /* 0x000000001a0f7223 */ /* 0x000fe2000000000f */
[----:B------:R-:W-:Y:S01]  /*6a90*/  SHF.L.U32 R0, R38, 0x10, RZ ;  /* 0x0000001026007819 */ /* 0x000fe200000006ff */
[C---:B------:R-:W-:Y:S01]  /*6aa0*/  FMUL R13, R24.reuse, R17 ;  /* 0x00000011180d7220 */ /* 0x040fe20000400000 */
[C---:B------:R-:W-:Y:S01]  /*6ab0*/  FMUL R14, R24.reuse, R18 ;  /* 0x00000012180e7220 */ /* 0x040fe20000400000 */
[----:B------:R-:W-:Y:S01]  /*6ac0*/  FMUL R19, R24, R19 ;  /* 0x0000001318137220 */ /* 0x000fe20000400000 */
[----:B------:R-:W-:Y:S01]  /*6ad0*/  LEA R5, R5, R44, 0xb ;  /* 0x0000002c05057211 */ /* 0x000fe200078e58ff */
[C---:B------:R-:W-:Y:S01]  /*6ae0*/  FFMA R12, R26.reuse, R0, R12 ;  /* 0x000000001a0c7223 */ /* 0x040fe2000000000c */
[C---:B------:R-:W-:Y:S01]  /*6af0*/  FFMA R13, R26.reuse, R2, R13 ;  /* 0x000000021a0d7223 */ /* 0x040fe2000000000d */
[C---:B------:R-:W-:Y:S01]  /*6b00*/  FFMA R14, R26.reuse, R3, R14 ;  /* 0x000000031a0e7223 */ /* 0x040fe2000000000e */
[----:B------:R-:W-:Y:S01]  /*6b10*/  FFMA R19, R26, R4, R19 ;  /* 0x000000041a137223 */ /* 0x000fe20000000013 */
[----:B------:R-:W-:Y:S02]  /*6b20*/  F2FP.BF16.F32.PACK_AB R35, R11, R6 ;  /* 0x000000060b23723e */ /* 0x000fe400000010ff */
[----:B------:R-:W-:Y:S02]  /*6b30*/  LEA R5, R5, UR44, 0x1 ;  /* 0x0000002c05057c11 */ /* 0x000fe4000f8e08ff */
[----:B------:R-:W-:Y:S02]  /*6b40*/  F2FP.BF16.F32.PACK_AB R8, R9, R8 ;  /* 0x000000080908723e */ /* 0x000fe400000010ff */
[----:B------:R-:W-:Y:S01]  /*6b50*/  F2FP.BF16.F32.PACK_AB R9, R15, R10 ;  /* 0x0000000a0f09723e */ /* 0x000fe200000010ff */
[----:B------:R1:W-:Y:S01]  /*6b60*/  STSM.16.M88.4 [R5+0x200], R32 ;  /* 0x0002002005007844 */ /* 0x0003e20000000200 */
[----:B------:R-:W-:Y:S02]  /*6b70*/  F2FP.BF16.F32.PACK_AB R10, R13, R12 ;  /* 0x0000000c0d0a723e */ /* 0x000fe400000010ff */
[----:B------:R-:W-:Y:S02]  /*6b80*/  F2FP.BF16.F32.PACK_AB R11, R19, R14 ;  /* 0x0000000e130b723e */ /* 0x000fe400000010ff */
[----:B------:R-:W-:Y:S05]  /*6b90*/  IADD3 R0, PT, PT, R62, 0x200, R5 ;  /* 0x000002003e007810 */ /* 0x000fea0007ffe005 */
[----:B------:R1:W-:Y:S01]  /*6ba0*/  STSM.16.M88.4 [R0], R8 ;  /* 0x0000000800007844 */ /* 0x0003e20000000200 */
[----:B------:R-:W-:Y:S01]  /*6bb0*/  @!PT LDS RZ, [RZ] ;  /* 0x00000000fffff984 */ /* 0x000fe20000000800 */
[----:B------:R-:W-:Y:S01]  /*6bc0*/  @!PT LDS RZ, [RZ] ;  /* 0x00000000fffff984 */ /* 0x000fe20000000800 */
[----:B------:R-:W-:Y:S01]  /*6bd0*/  @!PT LDS RZ, [RZ] ;  /* 0x00000000fffff984 */ /* 0x000fe20000000800 */
[----:B------:R-:W-:Y:S01]  /*6be0*/  @!PT LDS RZ, [RZ] ;  /* 0x00000000fffff984 */ /* 0x000fe20000000800 */
[----:B------:R2:W-:Y:S07]  /*6bf0*/  MEMBAR.ALL.CTA ;  /* 0x0000000000007992 */ /* 0x0005ee0000008000 */
[----:B--2---:R-:W2:Y:S02]  /*6c00*/  FENCE.VIEW.ASYNC.S ;  /* 0x00000000000073c6 */ /* 0x004ea40000000000 */
[----:B--2---:R-:W-:Y:S06]  /*6c10*/  BAR.SYNC.DEFER_BLOCKING 0x1, 0x80 ;  /* 0x0042000000007b1d */ /* 0x004fec0000010000 */
[----:B------:R-:W-:Y:S05]  /*6c20*/  @P0 BRA `(.L_x_104) ;  /* 0x0000000000200947 */ /* 0x000fea0003800000 */
[----:B------:R-:W2:Y:S01]  /*6c30*/  LDCU.64 UR6, c[0x0][0x348] ;  /* 0x00006900ff0677ac */ /* 0x000ea20008000a00 */
[----:B------:R-:W-:Y:S01]  /*6c40*/  ULEA UR5, UR46, UR44, 0xc ;  /* 0x0000002c2e057291 */ /* 0x000fe2000f8e60ff */
[----:B------:R-:W-:Y:S03]  /*6c50*/  UMOV UR51, UR36 ;  /* 0x0000002400337c82 */ /* 0x000fe60008000000 */
[----:B------:R-:W-:Y:S02]  /*6c60*/  UIADD3 UR48, UPT, UPT, UR5, 0x200, URZ ;  /* 0x0000020005307890 */ /* 0x000fe4000fffe0ff */
[----:B--2---:R-:W-:Y:S04]  /*6c70*/  UIADD3 UR4, UP0, UPT, UR6, 0x680, URZ ;  /* 0x0000068006047890 */ /* 0x004fe8000ff1e0ff */
[----:B------:R-:W-:Y:S09]  /*6c80*/  UIADD3.X UR5, UPT, UPT, URZ, UR7, URZ, UP0, !UPT ;  /* 0x00000007ff057290 */ /* 0x000ff200087fe4ff */
[----:B------:R2:W-:Y:S02]  /*6c90*/  UTMASTG.3D [UR48], [UR4] ;  /* 0x00000030040073b5 */ /* 0x0005e40008010000 */
[----:B--2---:R0:W-:Y:S02]  /*6ca0*/  UTMACMDFLUSH ;  /* 0x00000000000079b7 */ /* 0x0041e40000000000 */
.L_x_104:
[----:B------:R-:W-:Y:S05]  /*6cb0*/  BSYNC.RECONVERGENT B0 ;  /* 0x0000000000007941 */ /* 0x000fea0003800200 */
.L_x_103:
[----:B------:R-:W-:Y:S01]  /*6cc0*/  UIADD3 UR47, UPT, UPT, UR46, 0x1, URZ ;  /* 0x000000012e2f7890 */ /* 0x000fe2000fffe0ff */
[----:B------:R-:W-:Y:S03]  /*6cd0*/  BSSY.RECONVERGENT B0, `(.L_x_105) ;  /* 0x0000005000007945 */ /* 0x000fe60003800200 */
[----:B------:R-:W-:Y:S04]  /*6ce0*/  UISETP.NE.AND UP0, UPT, UR47, 0x3, UPT ;  /* 0x000000032f00788c */ /* 0x000fe8000bf05270 */
[----:B------:R-:W-:Y:S01]  /*6cf0*/  USEL UR45, UR47, URZ, UP0 ;  /* 0x000000ff2f2d7287 */ /* 0x000fe20008000000 */
[----:B------:R-:W-:Y:S11]  /*6d00*/  @P0 BRA `(.L_x_106) ;  /* 0x0000000000040947 */ /* 0x000ff60003800000 */
[----:B------:R-:W-:Y:S04]  /*6d10*/  DEPBAR.LE SB0, 0x1 ;  /* 0x000080400000791a */ /* 0x000fe80000000000 */
.L_x_106:
[----:B------:R-:W-:Y:S05]  /*6d20*/  BSYNC.RECONVERGENT B0 ;  /* 0x0000000000007941 */ /* 0x000fea0003800200 */
.L_x_105:
[----:B------:R-:W-:Y:S01]  /*6d30*/  BAR.SYNC.DEFER_BLOCKING 0x1, 0x80 ;  /* 0x0042000000007b1d */ /* 0x000fe20000010000 */
[----:B------:R-:W-:Y:S01]  /*6d40*/  ISETP.NE.AND P1, PT, R61, RZ, PT ;  /* 0x000000ff3d00720c */ /* 0x000fe20003f25270 */
[----:B------:R-:W-:Y:S01]  /*6d50*/  UISETP.NE.AND UP0, UPT, UR53, URZ, UPT ;  /* 0x000000ff3500728c */ /* 0x000fe2000bf05270 */
[----:B------:R-:W-:Y:S11]  /*6d60*/  LEA R2, R64, UR44, 0x3 ;  /* 0x0000002c40027c11 */ /* 0x000ff6000f8e18ff */
[----:B------:R-:W-:Y:S01]  /*6d70*/  @P1 SHF.L.U32 R3, R63, 0x1f, RZ ;  /* 0x0000001f3f031819 */ /* 0x000fe200000006ff */
[----:B------:R-:W-:Y:S06]  /*6d80*/  BRA.U !UP0, `(.L_x_107) ;  /* 0x0000000108247547 */ /* 0x000fec000b800000 */
[----:B------:R-:W-:Y:S01]  /*6d90*/  IMAD.U32 R4, RZ, RZ, UR52 ;  /* 0x00000034ff047e24 */ /* 0x000fe2000f8e00ff */
[----:B-1----:R-:W-:Y:S01]  /*6da0*/  MOV R0, UR54 ;  /* 0x0000003600007c02 */ /* 0x002fe20008000f00 */
[----:B------:R-:W-:Y:S03]  /*6db0*/  UIADD3 UR4, UPT, UPT, UR52, 0x1, URZ ;  /* 0x0000000134047890 */ /* 0x000fe6000fffe0ff */
[----:B------:R-:W-:Y:S01]  /*6dc0*/  @P1 LEA R4, R4, UR44, 0x3 ;  /* 0x0000002c04041c11 */ /* 0x000fe2000f8e18ff */
[----:B------:R-:W-:Y:S04]  /*6dd0*/  UISETP.NE.AND UP0, UPT, UR4, 0x3, UPT ;  /* 0x000000030400788c */ /* 0x000fe8000bf05270 */
[----:B------:R-:W-:Y:S01]  /*6de0*/  @P1 VIADD R4, R4, 0x78 ;  /* 0x0000007804041836 */ /* 0x000fe20000000000 */
[----:B------:R-:W-:Y:S04]  /*6df0*/  USEL UR52, UR4, URZ, UP0 ;  /* 0x000000ff04347287 */ /* 0x000fe80008000000 */
[----:B------:R-:W-:Y:S04]  /*6e00*/  @P1 PRMT R0, R0, 0x654, R4 ;  /* 0x0000065400001816 */ /* 0x000fe80000000004 */
[----:B------:R2:W-:Y:S04]  /*6e10*/  @P1 SYNCS.ARRIVE.TRANS64.RED.A1T0 RZ, [R0+URZ], RZ ;  /* 0x000000ff00ff19a7 */ /* 0x0005e800081004ff */
.L_x_107:
[----:B------:R-:W3:Y:S01]  /*6e20*/  @P1 SYNCS.PHASECHK.TRANS64.TRYWAIT P0, [R2+URZ+0x60], R3 ;  /* 0x00006003020015a7 */ /* 0x000ee200080011ff */
[----:B------:R-:W-:Y:S01]  /*6e30*/  BSSY B1, `(.L_x_108) ;  /* 0x0000013000017945 */ /* 0x000fe20003800000 */
[----:B---3--:R-:W-:Y:S03]  /*6e40*/  @P1 SEL R65, RZ, 0x1, !P0 ;  /* 0x00000001ff411807 */ /* 0x008fe60004000000 */
[----:B------:R-:W-:Y:S05]  /*6e50*/  @!P1 BRA `(.L_x_109) ;  /* 0x0000000000409947 */ /* 0x000fea0003800000 */
[----:B------:R-:W-:Y:S01]  /*6e60*/  ISETP.NE.AND P1, PT, R66, RZ, PT ;  /* 0x000000ff4200720c */ /* 0x000fe20003f25270 */
[----:B------:R-:W-:Y:S01]  /*6e70*/  BSSY B0, `(.L_x_110) ;  /* 0x0000009000007945 */ /* 0x000fe20003800000 */
[----:B------:R-:W-:Y:S11]  /*6e80*/  ISETP.NE.AND P0, PT, R65, RZ, PT ;  /* 0x000000ff4100720c */ /* 0x000ff60003f05270 */
[----:B------:R-:W-:Y:S05]  /*6e90*/  @P1 IMAD R3, R64, 0x800, R44 ;  /* 0x0000080040031824 */ /* 0x000fea00078e022c */
[----:B------:R-:W-:Y:S05]  /*6ea0*/  @P1 LEA R3, R3, UR44, 0x1 ;  /* 0x0000002c03031c11 */ /* 0x000fea000f8e08ff */
[----:B-12---:R-:W-:Y:S01]  /*6eb0*/  @P1 IMAD.IADD R0, R62, 0x1, R3 ;  /* 0x000000013e001824 */ /* 0x006fe200078e0203 */
[----:B------:R-:W-:Y:S06]  /*6ec0*/  @P0 BRA `(.L_x_111) ;  /* 0x00000000000c0947 */ /* 0x000fec0003800000 */
[----:B------:R-:W-:Y:S04]  /*6ed0*/  SHF.L.U32 R63, R63, 0x1f, RZ ;  /* 0x0000001f3f3f7819 */ /* 0x000fe800000006ff */
[----:B------:R-:W1:Y:S02]  /*6ee0*/  SYNCS.PHASECHK.TRANS64.TRYWAIT P0, [R2+URZ+0x60], R63 ;  /* 0x0000603f020075a7 */ /* 0x000e6400080011ff */
[----:B-1----:R-:W-:Y:S05]  /*6ef0*/  @!P0 BRA `(.L_x_112) ;  /* 0x0000001400808947 */ /* 0x002fea0003800000 */
.L_x_111:
[----:B------:R-:W-:Y:S05]  /*6f00*/  BSYNC B0 ;  /* 0x0000000000007941 */ /* 0x000fea0003800000 */
.L_x_110:
[----:B------:R-:W-:Y:S11]  /*6f10*/  ISETP.NE.AND P0, PT, R66, RZ, PT ;  /* 0x000000ff4200720c */ /* 0x000ff60003f05270 */
[----:B------:R-:W-:Y:S02]  /*6f20*/  @!UPT UIADD3 URZ, UPT, UPT, URZ, URZ, URZ ;  /* 0x000000fffffff290 */ /* 0x000fe4000fffe0ff */
[----:B------:R-:W-:Y:S05]  /*6f30*/  @P0 WARPSYNC.ALL ;  /* 0x0000000000000948 */ /* 0x000fea0003800000 */
[----:B------:R3:W4:Y:S04]  /*6f40*/  @P0 LDSM.16.M88.4 R28, [R3+0x200] ;  /* 0x00020000031c083b */ /* 0x0007280000000200 */
[----:B------:R3:W2:Y:S02]  /*6f50*/  @P0 LDSM.16.M88.4 R36, [R0+0x200] ;  /* 0x000200000024083b */ /* 0x0006a40000000200 */
.L_x_109:
[----:B------:R-:W-:Y:S05]  /*6f60*/  BSYNC B1 ;  /* 0x0000000000017941 */ /* 0x000fea0003800000 */
.L_x_108:
[----:B-123--:R-:W-:Y:S05]  /*6f70*/  VIADD R0, R25, 0x20 ;  /* 0x0000002019007836 */ /* 0x00efea0000000000 */
[----:B------:R-:W-:Y:S04]  /*6f80*/  SHF.R.U32.HI R0, RZ, 0x15, R0 ;  /* 0x00000015ff007819 */ /* 0x000fe80000011600 */
[----:B------:R-:W-:Y:S11]  /*6f90*/  LOP3.LUT P0, RZ, R0, 0x3, R46, 0x48, !PT ;  /* 0x0000000300ff7812 */ /* 0x000ff6000780482e */
[----:B------:R-:W-:Y:S02]  /*6fa0*/  @!UPT UIADD3 URZ, UPT, UPT, URZ, URZ, URZ ;  /* 0x000000fffffff290 */ /* 0x000fe4000fffe0ff */
[----:B------:R-:W-:Y:S05]  /*6fb0*/  @!P0 BRA `(.L_x_113) ;  /* 0x0000000000408947 */ /* 0x000fea0003800000 */
[----:B------:R-:W1:Y:S01]  /*6fc0*/  LDCU.64 UR8, c[0x4][0x70] ;  /* 0x01000e00ff0877ac */ /* 0x000e620008000a00 */
[----:B------:R-:W-:Y:S01]  /*6fd0*/  MOV R3, 0x0 ;  /* 0x0000000000037802 */ /* 0x000fe20000000f00 */
[----:B------:R-:W-:Y:S02]  /*6fe0*/  HFMA2 R12, -RZ, RZ, 0, 5.9604644775390625e-08 ;  /* 0x00000001ff0c7431 */ /* 0x000fe400000001ff */
[----:B------:R-:W-:Y:S02]  /*6ff0*/  IMAD.MOV.U32 R8, RZ, RZ, 0x192 ;  /* 0x00000192ff087424 */ /* 0x000fe400078e00ff */
[----:B------:R-:W-:Y:S01]  /*7000*/  IMAD.MOV.U32 R13, RZ, RZ, RZ ;  /* 0x000000ffff0d7224 */ /* 0x000fe200078e00ff */
[----:B------:R-:W2:Y:S01]  /*7010*/  LDCU.64 UR6, c[0x4][0x78] ;  /* 0x01000f00ff0677ac */ /* 0x000ea20008000a00 */
[----:B------:R-:W3:Y:S01]  /*7020*/  LDC.64 R2, c[0x4][R3] ;  /* 0x0100000003027b82 */ /* 0x000ee20000000a00 */
[----:B------:R-:W5:Y:S01]  /*7030*/  LDCU.64 UR4, c[0x4][0x10] ;  /* 0x01000200ff0477ac */ /* 0x000f620008000a00 */
[----:B-1----:R-:W-:Y:S01]  /*7040*/  MOV R5, UR9 ;  /* 0x0000000900057c02 */ /* 0x002fe20008000f00 */
[----:B------:R-:W-:Y:S01]  /*7050*/  IMAD.U32 R4, RZ, RZ, UR8 ;  /* 0x00000008ff047e24 */ /* 0x000fe2000f8e00ff */
[----:B--2---:R-:W-:Y:S01]  /*7060*/  MOV R7, UR7 ;  /* 0x0000000700077c02 */ /* 0x004fe20008000f00 */
[----:B------:R-:W-:Y:S01]  /*7070*/  IMAD.U32 R6, RZ, RZ, UR6 ;  /* 0x00000006ff067e24 */ /* 0x000fe2000f8e00ff */
[----:B-----5:R-:W-:Y:S01]  /*7080*/  MOV R11, UR5 ;  /* 0x00000005000b7c02 */ /* 0x020fe20008000f00 */
[----:B------:R-:W-:Y:S02]  /*7090*/  IMAD.U32 R10, RZ, RZ, UR4 ;  /* 0x00000004ff0a7e24 */ /* 0x000fe4000f8e00ff */
[----:B------:R-:W-:Y:S07]  /*70a0*/  LEPC R20, `(.L_x_113) ;  /* 0x000000001014794e */ /* 0x000fee0000000000 */
[----:B---34-:R-:W-:Y:S05]  /*70b0*/  CALL.ABS.NOINC R2 ;  /* 0x0000000002007343 */ /* 0x018fea0003c00000 */
.L_x_113:
[----:B------:R-:W-:Y:S01]  /*70c0*/  ISETP.NE.AND P0, PT, R55, RZ, PT ;  /* 0x000000ff3700720c */ /* 0x000fe20003f05270 */
[----:B------:R-:W-:Y:S05]  /*70d0*/  WARPSYNC.ALL ;  /* 0x0000000000007948 */ /* 0x000fea0003800000 */
[----:B------:R-:W-:Y:S01]  /*70e0*/  R2UR UR4, R25 ;  /* 0x00000000190472ca */ /* 0x000fe200000e0000 */
[----:B------:R-:W-:Y:S01]  /*70f0*/  BSSY.RECONVERGENT B0, `(.L_x_114) ;  /* 0x0000057000007945 */ /* 0x000fe20003800200 */
[C---:B----4-:R-:W-:Y:S02]  /*7100*/  SHF.L.U32 R20, R28.reuse, 0x10, RZ ;  /* 0x000000101c147819 */ /* 0x050fe400000006ff */
[----:B------:R-:W-:Y:S02]  /*7110*/  LOP3.LUT R21, R28, 0xffff0000, RZ, 0xc0, !PT ;  /* 0xffff00001c157812 */ /* 0x000fe400078ec0ff */
[----:B------:R-:W-:Y:S02]  /*7120*/  SHF.L.U32 R25, R29, 0x10, RZ ;  /* 0x000000101d197819 */ /* 0x000fe400000006ff */
[----:B------:R-:W-:Y:S02]  /*7130*/  SHF.L.U32 R28, R30, 0x10, RZ ;  /* 0x000000101e1c7819 */ /* 0x000fe400000006ff */
[C---:B------:R-:W-:Y:S02]  /*7140*/  SHF.L.U32 R32, R36.reuse, 0x10, RZ ;  /* 0x0000001024207819 */ /* 0x040fe400000006ff */
[----:B------:R-:W-:Y:S01]  /*7150*/  LOP3.LUT R33, R36, 0xffff0000, RZ, 0xc0, !PT ;  /* 0xffff000024217812 */ /* 0x000fe200078ec0ff */
[----:B------:R-:W1:Y:S01]  /*7160*/  LDTM.16dp256bit.x4 R4, tmem[UR4+0x20] ;  /* 0x00002004000479ee */ /* 0x000e620008120000 */
[----:B------:R-:W-:Y:S01]  /*7170*/  R2UR UR4, R27 ;  /* 0x000000001b0472ca */ /* 0x000fe200000e0000 */
[----:B------:R-:W-:Y:S01]  /*7180*/  NOP ;  /* 0x0000000000007918 */ /* 0x000fe20000000000 */
[----:B------:R-:W-:Y:S02]  /*7190*/  LOP3.LUT R27, R29, 0xffff0000, RZ, 0xc0, !PT ;  /* 0xffff00001d1b7812 */ /* 0x000fe400078ec0ff */
[----:B------:R-:W-:Y:S02]  /*71a0*/  LOP3.LUT R29, R30, 0xffff0000, RZ, 0xc0, !PT ;  /* 0xffff00001e1d7812 */ /* 0x000fe400078ec0ff */
[C---:B------:R-:W-:Y:S02]  /*71b0*/  SHF.L.U32 R30, R31.reuse, 0x10, RZ ;  /* 0x000000101f1e7819 */ /* 0x040fe400000006ff */
[----:B------:R-:W-:Y:S02]  /*71c0*/  LOP3.LUT R31, R31, 0xffff0000, RZ, 0xc0, !PT ;  /* 0xffff00001f1f7812 */ /* 0x000fe400078ec0ff */
[C---:B------:R-:W-:Y:S02]  /*71d0*/  SHF.L.U32 R34, R37.reuse, 0x10, RZ ;  /* 0x0000001025227819 */ /* 0x040fe400000006ff */
[----:B------:R-:W-:Y:S01]  /*71e0*/  LOP3.LUT R35, R37, 0xffff0000, RZ, 0xc0, !PT ;  /* 0xffff000025237812 */ /* 0x000fe200078ec0ff */
[----:B------:R-:W-:Y:S01]  /*71f0*/  UIADD3 UR4, UPT, UPT, UR4, 0xe0, URZ ;  /* 0x000000e004047890 */ /* 0x000fe2000fffe0ff */
[C---:B------:R-:W-:Y:S02]  /*7200*/  SHF.L.U32 R36, R38.reuse, 0x10, RZ ;  /* 0x0000001026247819 */ /* 0x040fe400000006ff */
[----:B------:R-:W-:Y:S01]  /*7210*/  LOP3.LUT R37, R38, 0xffff0000, RZ, 0xc0, !PT ;  /* 0xffff000026257812 */ /* 0x000fe200078ec0ff */
[----:B------:R-:W-:Y:S01]  /*7220*/  UPRMT UR4, UR54, 0x654, UR4 ;  /* 0x0000065436047896 */ /* 0x000fe20008000004 */
[C---:B------:R-:W-:Y:S02]  /*7230*/  SHF.L.U32 R38, R39.reuse, 0x10, RZ ;  /* 0x0000001027267819 */ /* 0x040fe400000006ff */
[----:B------:R-:W-:Y:S01]  /*7240*/  LOP3.LUT R39, R39, 0xffff0000, RZ, 0xc0, !PT ;  /* 0xffff000027277812 */ /* 0x000fe200078ec0ff */
[C---:B-1----:R-:W-:Y:S01]  /*7250*/  FMUL R4, R24.reuse, R4 ;  /* 0x0000000418047220 */ /* 0x042fe20000400000 */
[C---:B------:R-:W-:Y:S01]  /*7260*/  FMUL R5, R24.reuse, R5 ;  /* 0x0000000518057220 */ /* 0x040fe20000400000 */
[----:B------:R-:W-:Y:S03]  /*7270*/  FMUL R6, R24, R6 ;  /* 0x0000000618067220 */ /* 0x000fe60000400000 */
[----:B------:R-:W-:Y:S01]  /*7280*/  SYNCS.ARRIVE.TRANS64.RED.A1T0 RZ, [UR4], RZ ;  /* 0x000000ffffff79a7 */ /* 0x000fe20008100404 */
[C---:B------:R-:W-:Y:S01]  /*7290*/  FFMA R4, R26.reuse, R20, R4 ;  /* 0x000000141a047223 */ /* 0x040fe20000000004 */
[C---:B------:R-:W-:Y:S01]  /*72a0*/  FFMA R5, R26.reuse, R21, R5 ;  /* 0x000000151a057223 */ /* 0x040fe20000000005 */
[----:B------:R-:W-:Y:S01]  /*72b0*/  FFMA R6, R26, R25, R6 ;  /* 0x000000191a067223 */ /* 0x000fe20000000006 */
[C---:B------:R-:W-:Y:S01]  /*72c0*/  FMUL R7, R24.reuse, R7 ;  /* 0x0000000718077220 */ /* 0x040fe20000400000 */
[C---:B------:R-:W-:Y:S01]  /*72d0*/  FMUL R8, R24.reuse, R8 ;  /* 0x0000000818087220 */ /* 0x040fe20000400000 */
[----:B------:R-:W-:Y:S01]  /*72e0*/  FMUL R9, R24, R9 ;  /* 0x0000000918097220 */ /* 0x000fe20000400000 */
[----:B------:R-:W-:Y:S01]  /*72f0*/  F2FP.BF16.F32.PACK_AB R4, R5, R4 ;  /* 0x000000040504723e */ /* 0x000fe200000010ff */
[C---:B------:R-:W-:Y:S01]  /*7300*/  FFMA R7, R26.reuse, R27, R7 ;  /* 0x0000001b1a077223 */ /* 0x040fe20000000007 */
[C---:B------:R-:W-:Y:S01]  /*7310*/  FFMA R8, R26.reuse, R28, R8 ;  /* 0x0000001c1a087223 */ /* 0x040fe20000000008 */
[----:B------:R-:W-:Y:S01]  /*7320*/  FFMA R9, R26, R29, R9 ;  /* 0x0000001d1a097223 */ /* 0x000fe20000000009 */
[C---:B------:R-:W-:Y:S01]  /*7330*/  FMUL R10, R24.reuse, R10 ;  /* 0x0000000a180a7220 */ /* 0x040fe20000400000 */
[C---:B------:R-:W-:Y:S01]  /*7340*/  FMUL R11, R24.reuse, R11 ;  /* 0x0000000b180b7220 */ /* 0x040fe20000400000 */
[----:B------:R-:W-:Y:S01]  /*7350*/  F2FP.BF16.F32.PACK_AB R5, R7, R6 ;  /* 0x000000060705723e */ /* 0x000fe200000010ff */
[C---:B------:R-:W-:Y:S01]  /*7360*/  FMUL R0, R24.reuse, R12 ;  /* 0x0000000c18007220 */ /* 0x040fe20000400000 */
[----:B------:R-:W-:Y:S01]  /*7370*/  FMUL R2, R24, R13 ;  /* 0x0000000d18027220 */ /* 0x000fe20000400000 */
[----:B------:R-:W-:Y:S01]  /*7380*/  FFMA R10, R26, R30, R10 ;  /* 0x0000001e1a0a7223 */ /* 0x000fe2000000000a */
[----:B------:R-:W-:Y:S01]  /*7390*/  FMUL R3, R24, R14 ;  /* 0x0000000e18037220 */ /* 0x000fe20000400000 */
[----:B------:R-:W-:Y:S01]  /*73a0*/  F2FP.BF16.F32.PACK_AB R6, R9, R8 ;  /* 0x000000080906723e */ /* 0x000fe200000010ff */
[----:B------:R-:W-:Y:S01]  /*73b0*/  FFMA R11, R26, R31, R11 ;  /* 0x0000001f1a0b7223 */ /* 0x000fe2000000000b */
[C---:B------:R-:W-:Y:S01]  /*73c0*/  FMUL R15, R24.reuse, R15 ;  /* 0x0000000f180f7220 */ /* 0x040fe20000400000 */
[----:B------:R-:W-:Y:S01]  /*73d0*/  FMUL R12, R24, R16 ;  /* 0x00000010180c7220 */ /* 0x000fe20000400000 */
[----:B------:R-:W-:Y:S01]  /*73e0*/  FFMA R0, R26, R32, R0 ;  /* 0x000000201a007223 */ /* 0x000fe20000000000 */
[----:B------:R-:W-:Y:S01]  /*73f0*/  MOV R8, UR45 ;  /* 0x0000002d00087c02 */ /* 0x000fe20008000f00 */
[----:B------:R-:W-:Y:S01]  /*7400*/  FMUL R13, R24, R17 ;  /* 0x00000011180d7220 */ /* 0x000fe20000400000 */
[----:B------:R-:W-:Y:S01]  /*7410*/  FFMA R2, R26, R33, R2 ;  /* 0x000000211a027223 */ /* 0x000fe20000000002 */
[----:B------:R-:W-:Y:S01]  /*7420*/  FMUL R14, R24, R18 ;  /* 0x00000012180e7220 */ /* 0x000fe20000400000 */
[C---:B------:R-:W-:Y:S01]  /*7430*/  FFMA R3, R26.reuse, R34, R3 ;  /* 0x000000221a037223 */ /* 0x040fe20000000003 */
[----:B------:R-:W-:Y:S01]  /*7440*/  FFMA R15, R26, R35, R15 ;  /* 0x000000231a0f7223 */ /* 0x000fe2000000000f */
[----:B------:R-:W-:Y:S01]  /*7450*/  FMUL R19, R24, R19 ;  /* 0x0000001318137220 */ /* 0x000fe20000400000 */
[----:B------:R-:W-:Y:S01]  /*7460*/  FFMA R12, R26, R36, R12 ;  /* 0x000000241a0c7223 */ /* 0x000fe2000000000c */
[----:B------:R-:W-:Y:S01]  /*7470*/  LEA R8, R8, R44, 0xb ;  /* 0x0000002c08087211 */ /* 0x000fe200078e58ff */
        /* <DEDUP_REMOVED lines=21> */
[----:B------:R-:W-:Y:S02]  /*75d0*/  ULEA UR5, UR45, UR44, 0xc ;  /* 0x0000002c2d057291 */ /* 0x000fe4000f8e60ff */
[----:B------:R-:W-:Y:S02]  /*75e0*/  UIADD3 UR9, UPT, UPT, UR49, 0x20, URZ ;  /* 0x0000002031097890 */ /* 0x000fe4000fffe0ff */
[----:B------:R-:W-:Y:S01]  /*75f0*/  UIADD3 UR8, UPT, UPT, UR5, 0x200, URZ ;  /* 0x0000020005087890 */ /* 0x000fe2000fffe0ff */
[----:B------:R-:W-:Y:S01]  /*7600*/  UMOV UR10, UR50 ;  /* 0x00000032000a7c82 */ /* 0x000fe20008000000 */
[----:B------:R-:W-:Y:S01]  /*7610*/  UMOV UR11, UR36 ;  /* 0x00000024000b7c82 */ /* 0x000fe20008000000 */
[----:B--2---:R-:W-:Y:S04]  /*7620*/  UIADD3 UR4, UP0, UPT, UR6, 0x680, URZ ;  /* 0x0000068006047890 */ /* 0x004fe8000ff1e0ff */
[----:B------:R-:W-:Y:S09]  /*7630*/  UIADD3.X UR5, UPT, UPT, URZ, UR7, URZ, UP0, !UPT ;  /* 0x00000007ff057290 */ /* 0x000ff200087fe4ff */
[----:B------:R2:W-:Y:S02]  /*7640*/  UTMASTG.3D [UR8], [UR4] ;  /* 0x00000008040073b5 */ /* 0x0005e40008010000 */
[----:B--2---:R0:W-:Y:S02]  /*7650*/  UTMACMDFLUSH ;  /* 0x00000000000079b7 */ /* 0x0041e40000000000 */
.L_x_115:
[----:B------:R-:W-:Y:S05]  /*7660*/  BSYNC.RECONVERGENT B0 ;  /* 0x0000000000007941 */ /* 0x000fea0003800200 */
.L_x_114:
[----:B------:R-:W-:Y:S01]  /*7670*/  UIADD3 UR4, UPT, UPT, UR45, 0x1, URZ ;  /* 0x000000012d047890 */ /* 0x000fe2000fffe0ff */
[----:B------:R-:W-:Y:S03]  /*7680*/  BSSY.RECONVERGENT B0, `(.L_x_116) ;  /* 0x0000008000007945 */ /* 0x000fe60003800200 */
[----:B------:R-:W-:Y:S04]  /*7690*/  UISETP.NE.AND UP0, UPT, UR4, 0x3, UPT ;  /* 0x000000030400788c */ /* 0x000fe8000bf05270 */
[----:B------:R-:W-:Y:S02]  /*76a0*/  UISETP.EQ.XOR UP1, UPT, UR47, 0x3, !UP0 ;  /* 0x000000032f00788c */ /* 0x000fe4000c722a70 */
[----:B------:R-:W-:Y:S02]  /*76b0*/  USEL UR46, UR4, URZ, UP0 ;  /* 0x000000ff042e7287 */ /* 0x000fe40008000000 */
[----:B------:R-:W-:Y:S04]  /*76c0*/  USEL UR5, URZ, 0x1, !UP1 ;  /* 0x00000001ff057887 */ /* 0x000fe8000c800000 */
[----:B------:R-:W-:Y:S01]  /*76d0*/  ULOP3.LUT UR55, UR55, UR5, URZ, 0x3c, !UPT ;  /* 0x0000000537377292 */ /* 0x000fe2000f8e3cff */
[----:B------:R-:W-:Y:S11]  /*76e0*/  @P0 BRA `(.L_x_117) ;  /* 0x0000000000040947 */ /* 0x000ff60003800000 */
[----:B------:R-:W-:Y:S04]  /*76f0*/  DEPBAR.LE SB0, 0x1 ;  /* 0x000080400000791a */ /* 0x000fe80000000000 */
.L_x_117:
[----:B------:R-:W-:Y:S05]  /*7700*/  BSYNC.RECONVERGENT B0 ;  /* 0x0000000000007941 */ /* 0x000fea0003800200 */
.L_x_116:
[----:B------:R-:W-:Y:S01]  /*7710*/  BAR.SYNC.DEFER_BLOCKING 0x1, 0x80 ;  /* 0x0042000000007b1d */ /* 0x000fe20000010000 */
[----:B------:R-:W-:Y:S01]  /*7720*/  UISETP.NE.AND UP0, UPT, UR53, -0x2, UPT ;  /* 0xfffffffe3500788c */ /* 0x000fe2000bf05270 */
[----:B------:R-:W-:Y:S08]  /*7730*/  IADD3 R22, PT, PT, R22, 0x1, RZ ;  /* 0x0000000116167810 */ /* 0x000ff00007ffe0ff */
[----:B------:R-:W-:Y:S05]  /*7740*/  BRA.U !UP0, `(.L_x_118) ;  /* 0x0000000108287547 */ /* 0x000fea000b800000 */
[----:B------:R-:W-:Y:S01]  /*7750*/  ISETP.NE.AND P0, PT, R61, RZ, PT ;  /* 0x000000ff3d00720c */ /* 0x000fe20003f05270 */
[----:B------:R-:W-:Y:S01]  /*7760*/  IMAD.U32 R2, RZ, RZ, UR52 ;  /* 0x00000034ff027e24 */ /* 0x000fe2000f8e00ff */
[----:B------:R-:W-:Y:S01]  /*7770*/  UIADD3 UR4, UPT, UPT, UR52, 0x1, URZ ;  /* 0x0000000134047890 */ /* 0x000fe2000fffe0ff */
[----:B------:R-:W-:Y:S03]  /*7780*/  IMAD.U32 R0, RZ, RZ, UR54 ;  /* 0x00000036ff007e24 */ /* 0x000fe6000f8e00ff */
[----:B------:R-:W-:Y:S04]  /*7790*/  UISETP.NE.AND UP0, UPT, UR4, 0x3, UPT ;  /* 0x000000030400788c */ /* 0x000fe8000bf05270 */
[----:B------:R-:W-:Y:S03]  /*77a0*/  USEL UR52, UR4, URZ, UP0 ;  /* 0x000000ff04347287 */ /* 0x000fe60008000000 */
[----:B------:R-:W-:Y:S05]  /*77b0*/  @P0 LEA R2, R2, UR44, 0x3 ;  /* 0x0000002c02020c11 */ /* 0x000fea000f8e18ff */
[----:B------:R-:W-:Y:S05]  /*77c0*/  @P0 VIADD R2, R2, 0x78 ;  /* 0x0000007802020836 */ /* 0x000fea0000000000 */
[----:B------:R-:W-:Y:S04]  /*77d0*/  @P0 PRMT R0, R0, 0x654, R2 ;  /* 0x0000065400000816 */ /* 0x000fe80000000002 */
[----:B------:R2:W-:Y:S03]  /*77e0*/  @P0 SYNCS.ARRIVE.TRANS64.RED.A1T0 RZ, [R0+URZ], RZ ;  /* 0x000000ff00ff09a7 */ /* 0x0005e600081004ff */
.L_x_118:
[----:B------:R-:W-:Y:S01]  /*77f0*/  R2UR UR6, R60 ;  /* 0x000000003c0672ca */ /* 0x000fe200000e0000 */
[----:B------:R-:W-:Y:S01]  /*7800*/  UIADD3 UR53, UPT, UPT, UR53, 0x2, URZ ;  /* 0x0000000235357890 */ /* 0x000fe2000fffe0ff */
[----:B------:R-:W-:Y:S02]  /*7810*/  R2UR UR5, R47 ;  /* 0x000000002f0572ca */ /* 0x000fe400000e0000 */
[----:B------:R-:W-:Y:S02]  /*7820*/  R2UR UR4, R48 ;  /* 0x00000000300472ca */ /* 0x000fe400000e0000 */
[----:B------:R-:W-:Y:S02]  /*7830*/  R2UR UR36, R58 ;  /* 0x000000003a2472ca */ /* 0x000fe400000e0000 */
[----:B------:R-:W-:Y:S02]  /*7840*/  ISETP.NE.AND P0, PT, R51, 0x2, PT ;  /* 0x000000023300780c */ /* 0x000fe40003f05270 */
[----:B------:R-:W-:Y:S02]  /*7850*/  ISETP.NE.AND P1, PT, R22, 0x4, PT ;  /* 0x000000041600780c */ /* 0x000fe40003f25270 */
[----:B------:R-:W-:Y:S01]  /*7860*/  SEL R2, RZ, 0x1, P0 ;  /* 0x00000001ff027807 */ /* 0x000fe20000000000 */
[----:B------:R-:W-:Y:S01]  /*7870*/  UISETP.NE.AND UP0, UPT, UR6, URZ, UPT ;  /* 0x000000ff0600728c */ /* 0x000fe2000bf05270 */
[----:B--2---:R-:W-:Y:S01]  /*7880*/  SEL R0, RZ, 0x1, P1 ;  /* 0x00000001ff007807 */ /* 0x004fe20000800000 */
[----:B------:R-:W-:Y:S01]  /*7890*/  UIADD3 UR27, UPT, UPT, UR37, UR5, URZ ;  /* 0x00000005251b7290 */ /* 0x000fe2000fffe0ff */
[----:B------:R-:W-:Y:S01]  /*78a0*/  LOP3.LUT R52, R52, R2, RZ, 0x3c, !PT ;  /* 0x0000000234347212 */ /* 0x000fe200078e3cff */
[----:B------:R-:W-:Y:S01]  /*78b0*/  UIADD3 UR26, UPT, UPT, UR38, UR4, URZ ;  /* 0x00000004261a7290 */ /* 0x000fe2000fffe0ff */
[----:B------:R-:W-:Y:S02]  /*78c0*/  LOP3.LUT R53, R53, R0, RZ, 0x3c, !PT ;  /* 0x0000000035357212 */ /* 0x000fe400078e3cff */
[----:B------:R-:W-:Y:S02]  /*78d0*/  SEL R51, R51, RZ, P0 ;  /* 0x000000ff33337207 */ /* 0x000fe40000000000 */
[----:B------:R-:W-:Y:S01]  /*78e0*/  SEL R22, R22, RZ, P1 ;  /* 0x000000ff16167207 */ /* 0x000fe20000800000 */
[----:B------:R-:W-:Y:S06]  /*78f0*/  BRA.U UP0, `(.L_x_119) ;  /* 0xffffffdd005c7547 */ /* 0x000fec000b83ffff */
[----:B------:R-:W-:-:S13]  /*7900*/  R2UR UR4, R49 ;  /* 0x00000000310472ca */ /* 0x000fda00000e0000 */
[----:B------:R-:W-:-:S09]  /*7910*/  UISETP.NE.AND UP0, UPT, UR4, URZ, UPT ;  /* 0x000000ff0400728c */ /* 0x000fd2000bf05270 */
[----:B------:R-:W-:Y:S05]  /*7920*/  BRA.U !UP0, `(.L_x_120) ;  /* 0x0000000108487547 */ /* 0x000fea000b800000 */
[----:B------:R-:W2:Y:S02]  /*7930*/  LDCU.64 UR4, c[0x0][0x890] ;  /* 0x00011200ff0477ac */ /* 0x000ea40008000a00 */
[----:B--2---:R-:W-:-:S04]  /*7940*/  UISETP.NE.U32.AND UP0, UPT, UR4, URZ, UPT ;  /* 0x000000ff0400728c */ /* 0x004fc8000bf05070 */
[----:B------:R-:W-:-:S09]  /*7950*/  UISETP.NE.AND.EX UP0, UPT, UR5, URZ, UPT, UP0 ;  /* 0x000000ff0500728c */ /* 0x000fd2000bf05300 */
[----:B------:R-:W-:Y:S05]  /*7960*/  BRA.U UP0, `(.L_x_121) ;  /* 0x00000001000c7547 */ /* 0x000fea000b800000 */
[----:B------:R-:W-:-:S13]  /*7970*/  FSETP.NEU.AND P0, PT, R26, RZ, PT ;  /* 0x000000ff1a00720b */ /* 0x000fda0003f0d000 */
[----:B------:R-:W-:Y:S05]  /*7980*/  @!P0 EXIT ;  /* 0x000000000000894d */ /* 0x000fea0003800000 */
[----:B------:R-:W-:Y:S05]  /*7990*/  BRA `(.L_x_120) ;  /* 0x00000000002c7947 */ /* 0x000fea0003800000 */
.L_x_121:
[----:B------:R-:W-:Y:S01]  /*79a0*/  ISETP.NE.AND P0, PT, R50, RZ, PT ;  /* 0x000000ff3200720c */ /* 0x000fe20003f05270 */
[----:B------:R-:W-:-:S12]  /*79b0*/  BSSY.RECONVERGENT B0, `(.L_x_120) ;  /* 0x0000009000007945 */ /* 0x000fd80003800200 */
[----:B------:R-:W-:Y:S05]  /*79c0*/  @P0 BRA `(.L_x_122) ;  /* 0x0000000000140947 */ /* 0x000fea0003800000 */
[----:B------:R-:W2:Y:S02]  /*79d0*/  LDCU.64 UR4, c[0x0][0x888] ;  /* 0x00011100ff0477ac */ /* 0x000ea40008000a00 */
[----:B--2---:R-:W-:-:S04]  /*79e0*/  ISETP.NE.U32.AND P0, PT, RZ, UR4, PT ;  /* 0x00000004ff007c0c */ /* 0x004fc8000bf05070 */
[----:B------:R-:W-:-:S13]  /*79f0*/  ISETP.NE.AND.EX P0, PT, RZ, UR5, PT, P0 ;  /* 0x00000005ff007c0c */ /* 0x000fda000bf05300 */
[----:B------:R-:W-:Y:S05]  /*7a00*/  @!P0 EXIT ;  /* 0x000000000000894d */ /* 0x000fea0003800000 */
[----:B------:R-:W-:Y:S05]  /*7a10*/  BRA `(.L_x_123) ;  /* 0x0000000000087947 */ /* 0x000fea0003800000 */
.L_x_122:
[----:B------:R-:W-:-:S13]  /*7a20*/  FSETP.NEU.AND P0, PT, R26, RZ, PT ;  /* 0x000000ff1a00720b */ /* 0x000fda0003f0d000 */
[----:B------:R-:W-:Y:S05]  /*7a30*/  @!P0 EXIT ;  /* 0x000000000000894d */ /* 0x000fea0003800000 */
.L_x_123:
[----:B------:R-:W-:Y:S05]  /*7a40*/  BSYNC.RECONVERGENT B0 ;  /* 0x0000000000007941 */ /* 0x000fea0003800200 */
.L_x_120:
[----:B------:R-:W-:Y:S01]  /*7a50*/  ULEA UR4, UR52, UR44, 0x3 ;  /* 0x0000002c34047291 */ /* 0x000fe2000f8e18ff */
[----:B------:R-:W-:-:S04]  /*7a60*/  DEPBAR.LE SB0, 0x0 ;  /* 0x000080000000791a */ /* 0x000fc80000000000 */
[----:B------:R-:W-:-:S04]  /*7a70*/  UIADD3 UR4, UPT, UPT, UR4, 0x78, URZ ;  /* 0x0000007804047890 */ /* 0x000fc8000fffe0ff */
[----:B------:R-:W-:-:S09]  /*7a80*/  UPRMT UR4, UR54, 0x654, UR4 ;  /* 0x0000065436047896 */ /* 0x000fd20008000004 */
[----:B------:R-:W-:Y:S01]  /*7a90*/  SYNCS.ARRIVE.TRANS64.RED.A1T0 RZ, [UR4], RZ ;  /* 0x000000ffffff79a7 */ /* 0x000fe20008100404 */
[----:B------:R-:W-:Y:S05]  /*7aa0*/  EXIT ;  /* 0x000000000000794d */ /* 0x000fea0003800000 */
.L_x_24:
[----:B---3--:R3:W4:Y:S02]  /*7ab0*/  SYNCS.PHASECHK.TRANS64.TRYWAIT P0, [R0+URZ+0x110], R2 ;  /* 0x00011002000075a7 */ /* 0x00872400080011ff */
[----:B----4-:R-:W-:Y:S05]  /*7ac0*/  @!P0 NANOSLEEP.SYNCS 0x989680 ;  /* 0x009896800000895d */ /* 0x010fea0003900000 */
[----:B------:R-:W4:Y:S02]  /*7ad0*/  @!P0 SYNCS.PHASECHK.TRANS64 P0, [R0+URZ+0x110], R2 ;  /* 0x00011002000085a7 */ /* 0x000f2400080010ff */
[----:B----4-:R-:W-:Y:S05]  /*7ae0*/  @!P0 BRA `(.L_x_24) ;  /* 0xfffffffc00f08947 */ /* 0x010fea000383ffff */
[----:B------:R-:W-:Y:S05]  /*7af0*/  BRA `(.L_x_124) ;  /* 0xffffff9c00887947 */ /* 0x000fea000383ffff */
.L_x_27:
[----:B--2---:R-:W-:-:S07]  /*7b00*/  MOV R0, UR33 ;  /* 0x0000002100007c02 */ /* 0x004fce0008000f00 */
.L_x_125:
[----:B--2---:R2:W3:Y:S02]  /*7b10*/  SYNCS.PHASECHK.TRANS64.TRYWAIT P0, [R0+URZ+0x30], R3 ;  /* 0x00003003000075a7 */ /* 0x0044e400080011ff */
[----:B---3--:R-:W-:Y:S05]  /*7b20*/  @!P0 NANOSLEEP.SYNCS 0x989680 ;  /* 0x009896800000895d */ /* 0x008fea0003900000 */
[----:B------:R-:W3:Y:S02]  /*7b30*/  @!P0 SYNCS.PHASECHK.TRANS64 P0, [R0+URZ+0x30], R3 ;  /* 0x00003003000085a7 */ /* 0x000ee400080010ff */
[----:B---3--:R-:W-:Y:S05]  /*7b40*/  @!P0 BRA `(.L_x_125) ;  /* 0xfffffffc00f08947 */ /* 0x008fea000383ffff */
[----:B------:R-:W-:Y:S05]  /*7b50*/  BRA `(.L_x_26) ;  /* 0xffffff9c00d07947 */ /* 0x000fea000383ffff */
.L_x_34:
[----:B-1----:R-:W-:-:S07]  /*7b60*/  MOV R0, UR33 ;  /* 0x0000002100007c02 */ /* 0x002fce0008000f00 */
.L_x_126:
[----:B-1----:R1:W2:Y:S02]  /*7b70*/  SYNCS.PHASECHK.TRANS64.TRYWAIT P0, [R0+URZ+0x30], R3 ;  /* 0x00003003000075a7 */ /* 0x0022a400080011ff */
[----:B--2---:R-:W-:Y:S05]  /*7b80*/  @!P0 NANOSLEEP.SYNCS 0x989680 ;  /* 0x009896800000895d */ /* 0x004fea0003900000 */
[----:B------:R-:W2:Y:S02]  /*7b90*/  @!P0 SYNCS.PHASECHK.TRANS64 P0, [R0+URZ+0x30], R3 ;  /* 0x00003003000085a7 */ /* 0x000ea400080010ff */
[----:B--2---:R-:W-:Y:S05]  /*7ba0*/  @!P0 BRA `(.L_x_126) ;  /* 0xfffffffc00f08947 */ /* 0x004fea000383ffff */
[----:B------:R-:W-:Y:S05]  /*7bb0*/  BRA `(.L_x_33) ;  /* 0xffffffa000c07947 */ /* 0x000fea000383ffff */
.L_x_39:
[----:B-1----:R1:W2:Y:S02]  /*7bc0*/  SYNCS.PHASECHK.TRANS64.TRYWAIT P0, [R3+URZ+0xa0], R0 ;  /* 0x0000a000030075a7 */ /* 0x0022a400080011ff */
[----:B--2---:R-:W-:Y:S05]  /*7bd0*/  @!P0 NANOSLEEP.SYNCS 0x989680 ;  /* 0x009896800000895d */ /* 0x004fea0003900000 */
[----:B------:R-:W2:Y:S02]  /*7be0*/  @!P0 SYNCS.PHASECHK.TRANS64 P0, [R3+URZ+0xa0], R0 ;  /* 0x0000a000030085a7 */ /* 0x000ea400080010ff */
[----:B--2---:R-:W-:Y:S05]  /*7bf0*/  @!P0 BRA `(.L_x_39) ;  /* 0xfffffffc00f08947 */ /* 0x004fea000383ffff */
[----:B------:R-:W-:Y:S05]  /*7c00*/  BRA `(.L_x_127) ;  /* 0xffffffa400907947 */ /* 0x000fea000383ffff */
.L_x_43:
[----:B------:R-:W-:-:S07]  /*7c10*/  MOV R0, UR4 ;  /* 0x0000000400007c02 */ /* 0x000fce0008000f00 */
.L_x_128:
[----:B-1----:R1:W2:Y:S02]  /*7c20*/  SYNCS.PHASECHK.TRANS64.TRYWAIT P0, [R0+URZ], R2 ;  /* 0x00000002000075a7 */ /* 0x0022a400080011ff */
[----:B--2---:R-:W-:Y:S05]  /*7c30*/  @!P0 NANOSLEEP.SYNCS 0x989680 ;  /* 0x009896800000895d */ /* 0x004fea0003900000 */
[----:B------:R-:W2:Y:S02]  /*7c40*/  @!P0 SYNCS.PHASECHK.TRANS64 P0, [R0+URZ], R2 ;  /* 0x00000002000085a7 */ /* 0x000ea400080010ff */
[----:B--2---:R-:W-:Y:S05]  /*7c50*/  @!P0 BRA `(.L_x_128) ;  /* 0xfffffffc00f08947 */ /* 0x004fea000383ffff */
[----:B------:R-:W-:Y:S05]  /*7c60*/  BRA `(.L_x_129) ;  /* 0xffffffac003c7947 */ /* 0x000fea000383ffff */
.L_x_44:
[----:B------:R-:W-:-:S07]  /*7c70*/  MOV R0, UR5 ;  /* 0x0000000500007c02 */ /* 0x000fce0008000f00 */
.L_x_130:
[----:B-1----:R1:W2:Y:S02]  /*7c80*/  SYNCS.PHASECHK.TRANS64.TRYWAIT P0, [R0+URZ], R3 ;  /* 0x00000003000075a7 */ /* 0x0022a400080011ff */
[----:B--2---:R-:W-:Y:S05]  /*7c90*/  @!P0 NANOSLEEP.SYNCS 0x989680 ;  /* 0x009896800000895d */ /* 0x004fea0003900000 */
[----:B------:R-:W2:Y:S02]  /*7ca0*/  @!P0 SYNCS.PHASECHK.TRANS64 P0, [R0+URZ], R3 ;  /* 0x00000003000085a7 */ /* 0x000ea400080010ff */
[----:B--2---:R-:W-:Y:S05]  /*7cb0*/  @!P0 BRA `(.L_x_130) ;  /* 0xfffffffc00f08947 */ /* 0x004fea000383ffff */
[----:B------:R-:W-:Y:S05]  /*7cc0*/  BRA `(.L_x_131) ;  /* 0xffffffac00487947 */ /* 0x000fea000383ffff */
.L_x_45:
[----:B------:R-:W-:-:S07]  /*7cd0*/  MOV R0, UR5 ;  /* 0x0000000500007c02 */ /* 0x000fce0008000f00 */
.L_x_132:
[----:B-1----:R1:W2:Y:S02]  /*7ce0*/  SYNCS.PHASECHK.TRANS64.TRYWAIT P0, [R0+URZ], R3 ;  /* 0x00000003000075a7 */ /* 0x0022a400080011ff */
[----:B--2---:R-:W-:Y:S05]  /*7cf0*/  @!P0 NANOSLEEP.SYNCS 0x989680 ;  /* 0x009896800000895d */ /* 0x004fea0003900000 */
[----:B------:R-:W2:Y:S02]  /*7d00*/  @!P0 SYNCS.PHASECHK.TRANS64 P0, [R0+URZ], R3 ;  /* 0x00000003000085a7 */ /* 0x000ea400080010ff */
[----:B--2---:R-:W-:Y:S05]  /*7d10*/  @!P0 BRA `(.L_x_132) ;  /* 0xfffffffc00f08947 */ /* 0x004fea000383ffff */
[----:B------:R-:W-:Y:S05]  /*7d20*/  BRA `(.L_x_133) ;  /* 0xffffffac00547947 */ /* 0x000fea000383ffff */
.L_x_46:
[----:B------:R-:W-:-:S07]  /*7d30*/  MOV R0, UR5 ;  /* 0x0000000500007c02 */ /* 0x000fce0008000f00 */
.L_x_134:
[----:B-1----:R1:W2:Y:S02]  /*7d40*/  SYNCS.PHASECHK.TRANS64.TRYWAIT P0, [R0+URZ], R3 ;  /* 0x00000003000075a7 */ /* 0x0022a400080011ff */
[----:B--2---:R-:W-:Y:S05]  /*7d50*/  @!P0 NANOSLEEP.SYNCS 0x989680 ;  /* 0x009896800000895d */ /* 0x004fea0003900000 */
[----:B------:R-:W2:Y:S02]  /*7d60*/  @!P0 SYNCS.PHASECHK.TRANS64 P0, [R0+URZ], R3 ;  /* 0x00000003000085a7 */ /* 0x000ea400080010ff */
[----:B--2---:R-:W-:Y:S05]  /*7d70*/  @!P0 BRA `(.L_x_134) ;  /* 0xfffffffc00f08947 */ /* 0x004fea000383ffff */
[----:B------:R-:W-:Y:S05]  /*7d80*/  BRA `(.L_x_135) ;  /* 0xffffffac00607947 */ /* 0x000fea000383ffff */
.L_x_47:
[----:B------:R-:W-:-:S07]  /*7d90*/  MOV R0, UR5 ;  /* 0x0000000500007c02 */ /* 0x000fce0008000f00 */
.L_x_136:
[----:B-1----:R1:W2:Y:S02]  /*7da0*/  SYNCS.PHASECHK.TRANS64.TRYWAIT P0, [R0+URZ], R3 ;  /* 0x00000003000075a7 */ /* 0x0022a400080011ff */
[----:B--2---:R-:W-:Y:S05]  /*7db0*/  @!P0 NANOSLEEP.SYNCS 0x989680 ;  /* 0x009896800000895d */ /* 0x004fea0003900000 */
[----:B------:R-:W2:Y:S02]  /*7dc0*/  @!P0 SYNCS.PHASECHK.TRANS64 P0, [R0+URZ], R3 ;  /* 0x00000003000085a7 */ /* 0x000ea400080010ff */
[----:B--2---:R-:W-:Y:S05]  /*7dd0*/  @!P0 BRA `(.L_x_136) ;  /* 0xfffffffc00f08947 */ /* 0x004fea000383ffff */
[----:B------:R-:W-:Y:S05]  /*7de0*/  BRA `(.L_x_137) ;  /* 0xffffffac006c7947 */ /* 0x000fea000383ffff */
.L_x_50:
[----:B--2---:R2:W3:Y:S02]  /*7df0*/  SYNCS.PHASECHK.TRANS64.TRYWAIT P0, [R2+URZ+0x100], R4 ;  /* 0x00010004020075a7 */ /* 0x0044e400080011ff */
[----:B---3--:R-:W-:Y:S05]  /*7e00*/  @!P0 NANOSLEEP.SYNCS 0x989680 ;  /* 0x009896800000895d */ /* 0x008fea0003900000 */
[----:B------:R-:W3:Y:S02]  /*7e10*/  @!P0 SYNCS.PHASECHK.TRANS64 P0, [R2+URZ+0x100], R4 ;  /* 0x00010004020085a7 */ /* 0x000ee400080010ff */
[----:B---3--:R-:W-:Y:S05]  /*7e20*/  @!P0 BRA `(.L_x_50) ;  /* 0xfffffffc00f08947 */ /* 0x008fea000383ffff */
[----:B------:R-:W-:Y:S05]  /*7e30*/  BRA `(.L_x_138) ;  /* 0xffffffac00c87947 */ /* 0x000fea000383ffff */
.L_x_51:
[----:B------:R-:W-:-:S07]  /*7e40*/  MOV R2, UR4 ;  /* 0x0000000400027c02 */ /* 0x000fce0008000f00 */
.L_x_139:
[----:B--2---:R2:W3:Y:S02]  /*7e50*/  SYNCS.PHASECHK.TRANS64.TRYWAIT P0, [R2+URZ+0xb0], R5 ;  /* 0x0000b005020075a7 */ /* 0x0044e400080011ff */
[----:B---3--:R-:W-:Y:S05]  /*7e60*/  @!P0 NANOSLEEP.SYNCS 0x989680 ;  /* 0x009896800000895d */ /* 0x008fea0003900000 */
[----:B------:R-:W3:Y:S02]  /*7e70*/  @!P0 SYNCS.PHASECHK.TRANS64 P0, [R2+URZ+0xb0], R5 ;  /* 0x0000b005020085a7 */ /* 0x000ee400080010ff */
[----:B---3--:R-:W-:Y:S05]  /*7e80*/  @!P0 BRA `(.L_x_139) ;  /* 0xfffffffc00f08947 */ /* 0x008fea000383ffff */
[----:B------:R-:W-:Y:S05]  /*7e90*/  BRA `(.L_x_140) ;  /* 0xffffffac00d87947 */ /* 0x000fea000383ffff */
.L_x_52:
[----:B--2---:R2:W3:Y:S02]  /*7ea0*/  SYNCS.PHASECHK.TRANS64.TRYWAIT P1, [R2+URZ+0xa0], R4 ;  /* 0x0000a004020075a7 */ /* 0x0044e400080211ff */
[----:B---3--:R-:W-:Y:S05]  /*7eb0*/  @!P1 NANOSLEEP.SYNCS 0x989680 ;  /* 0x009896800000995d */ /* 0x008fea0003900000 */
[----:B------:R-:W3:Y:S02]  /*7ec0*/  @!P1 SYNCS.PHASECHK.TRANS64 P1, [R2+URZ+0xa0], R4 ;  /* 0x0000a004020095a7 */ /* 0x000ee400080210ff */
[----:B---3--:R-:W-:Y:S05]  /*7ed0*/  @!P1 BRA `(.L_x_52) ;  /* 0xfffffffc00f09947 */ /* 0x008fea000383ffff */
[----:B------:R-:W-:Y:S05]  /*7ee0*/  BRA `(.L_x_141) ;  /* 0xffffffb000087947 */ /* 0x000fea000383ffff */
.L_x_55:
[----:B------:R-:W-:-:S07]  /*7ef0*/  MOV R0, UR4 ;  /* 0x0000000400007c02 */ /* 0x000fce0008000f00 */
.L_x_142:
[----:B--2---:R2:W3:Y:S02]  /*7f00*/  SYNCS.PHASECHK.TRANS64.TRYWAIT P0, [R0+URZ+0xb0], R2 ;  /* 0x0000b002000075a7 */ /* 0x0044e400080011ff */
[----:B---3--:R-:W-:Y:S05]  /*7f10*/  @!P0 NANOSLEEP.SYNCS 0x989680 ;  /* 0x009896800000895d */ /* 0x008fea0003900000 */
[----:B------:R-:W3:Y:S02]  /*7f20*/  @!P0 SYNCS.PHASECHK.TRANS64 P0, [R0+URZ+0xb0], R2 ;  /* 0x0000b002000085a7 */ /* 0x000ee400080010ff */
[----:B---3--:R-:W-:Y:S05]  /*7f30*/  @!P0 BRA `(.L_x_142) ;  /* 0xfffffffc00f08947 */ /* 0x008fea000383ffff */
[----:B------:R-:W-:Y:S05]  /*7f40*/  BRA `(.L_x_54) ;  /* 0xffffffb0005c7947 */ /* 0x000fea000383ffff */
.L_x_62:
[----:B-1----:R1:W2:Y:S02]  /*7f50*/  SYNCS.PHASECHK.TRANS64.TRYWAIT P1, [R0+URZ+0xa0], R2 ;  /* 0x0000a002000075a7 */ /* 0x0022a400080211ff */
[----:B--2---:R-:W-:Y:S05]  /*7f60*/  @!P1 NANOSLEEP.SYNCS 0x989680 ;  /* 0x009896800000995d */ /* 0x004fea0003900000 */
[----:B------:R-:W2:Y:S02]  /*7f70*/  @!P1 SYNCS.PHASECHK.TRANS64 P1, [R0+URZ+0xa0], R2 ;  /* 0x0000a002000095a7 */ /* 0x000ea400080210ff */
[----:B--2---:R-:W-:Y:S05]  /*7f80*/  @!P1 BRA `(.L_x_62) ;  /* 0xfffffffc00f09947 */ /* 0x004fea000383ffff */
[----:B------:R-:W-:Y:S05]  /*7f90*/  BRA `(.L_x_143) ;  /* 0xffffffb400f07947 */ /* 0x000fea000383ffff */
.L_x_63:
[----:B------:R-:W-:-:S07]  /*7fa0*/  MOV R2, UR46 ;  /* 0x0000002e00027c02 */ /* 0x000fce0008000f00 */
.L_x_144:
[----:B-1----:R1:W2:Y:S02]  /*7fb0*/  SYNCS.PHASECHK.TRANS64.TRYWAIT P0, [R2+URZ+0xe0], R0 ;  /* 0x0000e000020075a7 */ /* 0x0022a400080011ff */
[----:B--2---:R-:W-:Y:S05]  /*7fc0*/  @!P0 NANOSLEEP.SYNCS 0x989680 ;  /* 0x009896800000895d */ /* 0x004fea0003900000 */
[----:B------:R-:W2:Y:S02]  /*7fd0*/  @!P0 SYNCS.PHASECHK.TRANS64 P0, [R2+URZ+0xe0], R0 ;  /* 0x0000e000020085a7 */ /* 0x000ea400080010ff */
[----:B--2---:R-:W-:Y:S05]  /*7fe0*/  @!P0 BRA `(.L_x_144) ;  /* 0xfffffffc00f08947 */ /* 0x004fea000383ffff */
[----:B------:R-:W-:Y:S05]  /*7ff0*/  BRA `(.L_x_145) ;  /* 0xffffffb800407947 */ /* 0x000fea000383ffff */
.L_x_66:
[----:B------:R-:W-:Y:S07]  /*8000*/  MOV R0, UR7 ;  /* 0x0000000700007c02 */ /* 0x000fee0008000f00 */
.L_x_146:
[----:B-1----:R1:W2:Y:S02]  /*8010*/  SYNCS.PHASECHK.TRANS64.TRYWAIT P0, [R0+URZ], R2 ;  /* 0x00000002000075a7 */ /* 0x0022a400080011ff */
[----:B--2---:R-:W-:Y:S05]  /*8020*/  @!P0 NANOSLEEP.SYNCS 0x989680 ;  /* 0x009896800000895d */ /* 0x004fea0003900000 */
[----:B------:R-:W2:Y:S02]  /*8030*/  @!P0 SYNCS.PHASECHK.TRANS64 P0, [R0+URZ], R2 ;  /* 0x00000002000085a7 */ /* 0x000ea400080010ff */
[----:B--2---:R-:W-:Y:S05]  /*8040*/  @!P0 BRA `(.L_x_146) ;  /* 0xfffffffc00f08947 */ /* 0x004fea000383ffff */
[----:B------:R-:W-:Y:S05]  /*8050*/  BRA `(.L_x_65) ;  /* 0xffffffb8005c7947 */ /* 0x000fea000383ffff */
.L_x_69:
[----:B------:R-:W-:-:S07]  /*8060*/  MOV R0, UR4 ;  /* 0x0000000400007c02 */ /* 0x000fce0008000f00 */
.L_x_147:
[----:B--2---:R2:W4:Y:S02]  /*8070*/  SYNCS.PHASECHK.TRANS64.TRYWAIT P0, [R0+URZ], R2 ;  /* 0x00000002000075a7 */ /* 0x00452400080011ff */
[----:B----4-:R-:W-:Y:S05]  /*8080*/  @!P0 NANOSLEEP.SYNCS 0x989680 ;  /* 0x009896800000895d */ /* 0x010fea0003900000 */
[----:B------:R-:W4:Y:S02]  /*8090*/  @!P0 SYNCS.PHASECHK.TRANS64 P0, [R0+URZ], R2 ;  /* 0x00000002000085a7 */ /* 0x000f2400080010ff */
[----:B----4-:R-:W-:Y:S05]  /*80a0*/  @!P0 BRA `(.L_x_147) ;  /* 0xfffffffc00f08947 */ /* 0x010fea000383ffff */
[----:B------:R-:W-:Y:S05]  /*80b0*/  BRA `(.L_x_148) ;  /* 0xffffffbc00887947 */ /* 0x000fea000383ffff */
.L_x_70:
[----:B------:R-:W-:-:S07]  /*80c0*/  MOV R0, UR5 ;  /* 0x0000000500007c02 */ /* 0x000fce0008000f00 */
.L_x_149:
[----:B-1----:R1:W2:Y:S02]  /*80d0*/  SYNCS.PHASECHK.TRANS64.TRYWAIT P0, [R0+URZ], R3 ;  /* 0x00000003000075a7 */ /* 0x0022a400080011ff */
[----:B--2---:R-:W-:Y:S05]  /*80e0*/  @!P0 NANOSLEEP.SYNCS 0x989680 ;  /* 0x009896800000895d */ /* 0x004fea0003900000 */
[----:B------:R-:W2:Y:S02]  /*80f0*/  @!P0 SYNCS.PHASECHK.TRANS64 P0, [R0+URZ], R3 ;  /* 0x00000003000085a7 */ /* 0x000ea400080010ff */
[----:B--2---:R-:W-:Y:S05]  /*8100*/  @!P0 BRA `(.L_x_149) ;  /* 0xfffffffc00f08947 */ /* 0x004fea000383ffff */
[----:B------:R-:W-:Y:S05]  /*8110*/  BRA `(.L_x_150) ;  /* 0xffffffbc00947947 */ /* 0x000fea000383ffff */
.L_x_71:
[----:B------:R-:W-:-:S07]  /*8120*/  MOV R0, UR5 ;  /* 0x0000000500007c02 */ /* 0x000fce0008000f00 */
.L_x_151:
[----:B-1----:R1:W2:Y:S02]  /*8130*/  SYNCS.PHASECHK.TRANS64.TRYWAIT P0, [R0+URZ], R3 ;  /* 0x00000003000075a7 */ /* 0x0022a400080011ff */
[----:B--2---:R-:W-:Y:S05]  /*8140*/  @!P0 NANOSLEEP.SYNCS 0x989680 ;  /* 0x009896800000895d */ /* 0x004fea0003900000 */
[----:B------:R-:W2:Y:S02]  /*8150*/  @!P0 SYNCS.PHASECHK.TRANS64 P0, [R0+URZ], R3 ;  /* 0x00000003000085a7 */ /* 0x000ea400080010ff */
[----:B--2---:R-:W-:Y:S05]  /*8160*/  @!P0 BRA `(.L_x_151) ;  /* 0xfffffffc00f08947 */ /* 0x004fea000383ffff */
[----:B------:R-:W-:Y:S05]  /*8170*/  BRA `(.L_x_152) ;  /* 0xffffffbc00a07947 */ /* 0x000fea000383ffff */
.L_x_72:
[----:B-1----:R-:W-:-:S07]  /*8180*/  MOV R0, UR4 ;  /* 0x0000000400007c02 */ /* 0x002fce0008000f00 */
.L_x_153:
[----:B-1----:R1:W2:Y:S02]  /*8190*/  SYNCS.PHASECHK.TRANS64.TRYWAIT P0, [R0+URZ], R2 ;  /* 0x00000002000075a7 */ /* 0x0022a400080011ff */
[----:B--2---:R-:W-:Y:S05]  /*81a0*/  @!P0 NANOSLEEP.SYNCS 0x989680 ;  /* 0x009896800000895d */ /* 0x004fea0003900000 */
[----:B------:R-:W2:Y:S02]  /*81b0*/  @!P0 SYNCS.PHASECHK.TRANS64 P0, [R0+URZ], R2 ;  /* 0x00000002000085a7 */ /* 0x000ea400080010ff */
[----:B--2---:R-:W-:Y:S05]  /*81c0*/  @!P0 BRA `(.L_x_153) ;  /* 0xfffffffc00f08947 */ /* 0x004fea000383ffff */
[----:B------:R-:W-:Y:S05]  /*81d0*/  BRA `(.L_x_154) ;  /* 0xffffffbc00ac7947 */ /* 0x000fea000383ffff */
.L_x_77:
[----:B--2---:R2:W3:Y:S02]  /*81e0*/  SYNCS.PHASECHK.TRANS64.TRYWAIT P0, [R8+URZ+0xa0], R0 ;  /* 0x0000a000080075a7 */ /* 0x0044e400080011ff */
[----:B---3--:R-:W-:Y:S05]  /*81f0*/  @!P0 NANOSLEEP.SYNCS 0x989680 ;  /* 0x009896800000895d */ /* 0x008fea0003900000 */
[----:B------:R-:W3:Y:S02]  /*8200*/  @!P0 SYNCS.PHASECHK.TRANS64 P0, [R8+URZ+0xa0], R0 ;  /* 0x0000a000080085a7 */ /* 0x000ee400080010ff */
[----:B---3--:R-:W-:Y:S05]  /*8210*/  @!P0 BRA `(.L_x_77) ;  /* 0xfffffffc00f08947 */ /* 0x008fea000383ffff */
[----:B------:R-:W-:Y:S05]  /*8220*/  BRA `(.L_x_155) ;  /* 0xffffffc000d07947 */ /* 0x000fea000383ffff */
.L_x_80:
[----:B--2---:R-:W-:Y:S07]  /*8230*/  MOV R0, UR24 ;  /* 0x0000001800007c02 */ /* 0x004fee0008000f00 */
.L_x_156:
[----:B--2---:R2:W3:Y:S02]  /*8240*/  SYNCS.PHASECHK.TRANS64.TRYWAIT P1, [R0+URZ+0x98], R2 ;  /* 0x00009802000075a7 */ /* 0x0044e400080211ff */
[----:B---3--:R-:W-:Y:S05]  /*8250*/  @!P1 NANOSLEEP.SYNCS 0x989680 ;  /* 0x009896800000995d */ /* 0x008fea0003900000 */
[----:B------:R-:W3:Y:S02]  /*8260*/  @!P1 SYNCS.PHASECHK.TRANS64 P1, [R0+URZ+0x98], R2 ;  /* 0x00009802000095a7 */ /* 0x000ee400080210ff */
[----:B---3--:R-:W-:Y:S05]  /*8270*/  @!P1 BRA `(.L_x_156) ;  /* 0xfffffffc00f09947 */ /* 0x008fea000383ffff */
[----:B------:R-:W-:Y:S05]  /*8280*/  BRA `(.L_x_79) ;  /* 0xffffffc800487947 */ /* 0x000fea000383ffff */
.L_x_83:
[----:B------:R-:W-:Y:S07]  /*8290*/  MOV R0, UR4 ;  /* 0x0000000400007c02 */ /* 0x000fee0008000f00 */
.L_x_157:
[----:B--2---:R2:W3:Y:S02]  /*82a0*/  SYNCS.PHASECHK.TRANS64.TRYWAIT P0, [R0+URZ+0x78], R2 ;  /* 0x00007802000075a7 */ /* 0x0044e400080011ff */
[----:B---3--:R-:W-:Y:S05]  /*82b0*/  @!P0 NANOSLEEP.SYNCS 0x989680 ;  /* 0x009896800000895d */ /* 0x008fea0003900000 */
[----:B------:R-:W3:Y:S02]  /*82c0*/  @!P0 SYNCS.PHASECHK.TRANS64 P0, [R0+URZ+0x78], R2 ;  /* 0x00007802000085a7 */ /* 0x000ee400080010ff */
[----:B---3--:R-:W-:Y:S05]  /*82d0*/  @!P0 BRA `(.L_x_157) ;  /* 0xfffffffc00f08947 */ /* 0x008fea000383ffff */
[----:B------:R-:W-:Y:S05]  /*82e0*/  BRA `(.L_x_158) ;  /* 0xffffffc800a47947 */ /* 0x000fea000383ffff */
.L_x_84:
[----:B------:R-:W-:Y:S07]  /*82f0*/  MOV R2, UR5 ;  /* 0x0000000500027c02 */ /* 0x000fee0008000f00 */
.L_x_159:
[----:B--2---:R2:W3:Y:S02]  /*8300*/  SYNCS.PHASECHK.TRANS64.TRYWAIT P0, [R2+URZ+0x78], R0 ;  /* 0x00007800020075a7 */ /* 0x0044e400080011ff */
[----:B---3--:R-:W-:Y:S05]  /*8310*/  @!P0 NANOSLEEP.SYNCS 0x989680 ;  /* 0x009896800000895d */ /* 0x008fea0003900000 */
[----:B------:R-:W3:Y:S02]  /*8320*/  @!P0 SYNCS.PHASECHK.TRANS64 P0, [R2+URZ+0x78], R0 ;  /* 0x00007800020085a7 */ /* 0x000ee400080010ff */
[----:B---3--:R-:W-:Y:S05]  /*8330*/  @!P0 BRA `(.L_x_159) ;  /* 0xfffffffc00f08947 */ /* 0x008fea000383ffff */
[----:B------:R-:W-:Y:S05]  /*8340*/  BRA `(.L_x_160) ;  /* 0xffffffcc000c7947 */ /* 0x000fea000383ffff */
.L_x_86:
[----:B------:R-:W-:-:S07]  /*8350*/  MOV R0, UR4 ;  /* 0x0000000400007c02 */ /* 0x000fce0008000f00 */
.L_x_161:
[----:B---3--:R3:W4:Y:S02]  /*8360*/  SYNCS.PHASECHK.TRANS64.TRYWAIT P0, [R0+URZ], R2 ;  /* 0x00000002000075a7 */ /* 0x00872400080011ff */
[----:B----4-:R-:W-:Y:S05]  /*8370*/  @!P0 NANOSLEEP.SYNCS 0x989680 ;  /* 0x009896800000895d */ /* 0x010fea0003900000 */
[----:B------:R-:W4:Y:S02]  /*8380*/  @!P0 SYNCS.PHASECHK.TRANS64 P0, [R0+URZ], R2 ;  /* 0x00000002000085a7 */ /* 0x000f2400080010ff */
[----:B----4-:R-:W-:Y:S05]  /*8390*/  @!P0 BRA `(.L_x_161) ;  /* 0xfffffffc00f08947 */ /* 0x010fea000383ffff */
[----:B------:R-:W-:Y:S05]  /*83a0*/  BRA `(.L_x_162) ;  /* 0xffffffcc00a07947 */ /* 0x000fea000383ffff */
.L_x_87:
[----:B------:R-:W-:-:S07]  /*83b0*/  MOV R0, UR5 ;  /* 0x0000000500007c02 */ /* 0x000fce0008000f00 */
.L_x_163:
[----:B--2---:R2:W3:Y:S02]  /*83c0*/  SYNCS.PHASECHK.TRANS64.TRYWAIT P0, [R0+URZ], R2 ;  /* 0x00000002000075a7 */ /* 0x0044e400080011ff */
[----:B---3--:R-:W-:Y:S05]  /*83d0*/  @!P0 NANOSLEEP.SYNCS 0x989680 ;  /* 0x009896800000895d */ /* 0x008fea0003900000 */
[----:B------:R-:W3:Y:S02]  /*83e0*/  @!P0 SYNCS.PHASECHK.TRANS64 P0, [R0+URZ], R2 ;  /* 0x00000002000085a7 */ /* 0x000ee400080010ff */
[----:B---3--:R-:W-:Y:S05]  /*83f0*/  @!P0 BRA `(.L_x_163) ;  /* 0xfffffffc00f08947 */ /* 0x008fea000383ffff */
[----:B------:R-:W-:Y:S05]  /*8400*/  BRA `(.L_x_164) ;  /* 0xffffffcc00ac7947 */ /* 0x000fea000383ffff */
.L_x_89:
[----:B-1----:R1:W2:Y:S02]  /*8410*/  SYNCS.PHASECHK.TRANS64.TRYWAIT P0, [R0+URZ+0xa0], R2 ;  /* 0x0000a002000075a7 */ /* 0x0022a400080011ff */
[----:B--2---:R-:W-:Y:S05]  /*8420*/  @!P0 NANOSLEEP.SYNCS 0x989680 ;  /* 0x009896800000895d */ /* 0x004fea0003900000 */
[----:B------:R-:W2:Y:S02]  /*8430*/  @!P0 SYNCS.PHASECHK.TRANS64 P0, [R0+URZ+0xa0], R2 ;  /* 0x0000a002000085a7 */ /* 0x000ea400080010ff */
[----:B--2---:R-:W-:Y:S05]  /*8440*/  @!P0 BRA `(.L_x_89) ;  /* 0xfffffffc00f08947 */ /* 0x004fea000383ffff */
[----:B------:R-:W-:Y:S05]  /*8450*/  BRA `(.L_x_165) ;  /* 0xffffffd000987947 */ /* 0x000fea000383ffff */
.L_x_99:
[----:B-1----:R1:W3:Y:S02]  /*8460*/  SYNCS.PHASECHK.TRANS64.TRYWAIT P1, [R2+URZ+0x60], R4 ;  /* 0x00006004020075a7 */ /* 0x0022e400080211ff */
[----:B---3--:R-:W-:Y:S05]  /*8470*/  @!P1 NANOSLEEP.SYNCS 0x989680 ;  /* 0x009896800000995d */ /* 0x008fea0003900000 */
[----:B------:R-:W3:Y:S02]  /*8480*/  @!P1 SYNCS.PHASECHK.TRANS64 P1, [R2+URZ+0x60], R4 ;  /* 0x00006004020095a7 */ /* 0x000ee400080210ff */
[----:B---3--:R-:W-:Y:S05]  /*8490*/  @!P1 BRA `(.L_x_99) ;  /* 0xfffffffc00f09947 */ /* 0x008fea000383ffff */
[----:B------:R-:W-:Y:S05]  /*84a0*/  BRA `(.L_x_98) ;  /* 0xffffffe000087947 */ /* 0x000fea000383ffff */
.L_x_101:
[----:B-1----:R1:W2:Y:S02]  /*84b0*/  SYNCS.PHASECHK.TRANS64.TRYWAIT P0, [R27+URZ+0xc0], R3 ;  /* 0x0000c0031b0075a7 */ /* 0x0022a400080011ff */
[----:B--2---:R-:W-:Y:S05]  /*84c0*/  @!P0 NANOSLEEP.SYNCS 0x989680 ;  /* 0x009896800000895d */ /* 0x004fea0003900000 */
[----:B------:R-:W2:Y:S02]  /*84d0*/  @!P0 SYNCS.PHASECHK.TRANS64 P0, [R27+URZ+0xc0], R3 ;  /* 0x0000c0031b0085a7 */ /* 0x000ea400080010ff */
[----:B--2---:R-:W-:Y:S05]  /*84e0*/  @!P0 BRA `(.L_x_101) ;  /* 0xfffffffc00f08947 */ /* 0x004fea000383ffff */
[----:B------:R-:W-:Y:S05]  /*84f0*/  BRA `(.L_x_100) ;  /* 0xffffffe000587947 */ /* 0x000fea000383ffff */
.L_x_112:
[----:B-1----:R1:W2:Y:S02]  /*8500*/  SYNCS.PHASECHK.TRANS64.TRYWAIT P0, [R2+URZ+0x60], R63 ;  /* 0x0000603f020075a7 */ /* 0x0022a400080011ff */
[----:B--2---:R-:W-:Y:S05]  /*8510*/  @!P0 NANOSLEEP.SYNCS 0x989680 ;  /* 0x009896800000895d */ /* 0x004fea0003900000 */
[----:B------:R-:W2:Y:S02]  /*8520*/  @!P0 SYNCS.PHASECHK.TRANS64 P0, [R2+URZ+0x60], R63 ;  /* 0x0000603f020085a7 */ /* 0x000ea400080010ff */
[----:B--2---:R-:W-:Y:S05]  /*8530*/  @!P0 BRA `(.L_x_112) ;  /* 0xfffffffc00f08947 */ /* 0x004fea000383ffff */
[----:B------:R-:W-:Y:S05]  /*8540*/  BRA `(.L_x_111) ;  /* 0xffffffe8006c7947 */ /* 0x000fea000383ffff */
        .weak           $__internal_0_$__cuda_sm10x_tcgen05_guardrail_trap_col_being_dealloced_not_returned_by_alloc
        .type           $__internal_0_$__cuda_sm10x_tcgen05_guardrail_trap_col_being_dealloced_not_returned_by_alloc,@function
        .size           $__internal_0_$__cuda_sm10x_tcgen05_guardrail_trap_col_being_dealloced_not_returned_by_alloc,($__internal_1_$__cuda_sm10x_tcgen05_guardrail_trap_phase_invalid_during_alloc - $__internal_0_$__cuda_sm10x_tcgen05_guardrail_trap_col_being_dealloced_not_returned_by_alloc)
$__internal_0_$__cuda_sm10x_tcgen05_guardrail_trap_col_being_dealloced_not_returned_by_alloc:
[----:B------:R-:W-:Y:S05]  /*8550*/  BPT.TRAP 0x1 ;  /* 0x000000040000795c */ /* 0x000fea0000300000 */
[----:B------:R-:W-:-:S04]  /*8560*/  HFMA2 R3, -RZ, RZ, 0, 0 ;  /* 0x00000000ff037431 */ /* 0x000fc800000001ff */
[----:B------:R-:W-:Y:S05]  /*8570*/  RET.REL.NODEC R2 `(_ZN7cutlass13device_kernelINS_4gemm6kernel13GemmUniversalIN4cute5tupleIJiiiiEEENS1_10collective13CollectiveMmaINS1_35MainloopSm100TmaUmmaWarpSpecializedILi6ELi2ELi4ENS5_IJNS4_1CILi4EEENSA_ILi1EEESC_EEEEENS5_IJNSA_ILi64EEESF_NSA_ILi128EEEEEENS_10bfloat16_tENS5_IJlSC_lEEESI_SJ_NS4_8TiledMMAINS4_8MMA_AtomIJNS4_20SM100_MMA_F16BF16_SSISI_SI_fLi64ELi64ELNS4_4UMMA5MajorE0ELSO_0ELNSN_7ScaleInE0ELSP_0EEEEEENS4_6LayoutINS5_IJSC_SC_SC_EEENS5_IJNSA_ILi0EEESU_SU_EEEEENS5_IJNS4_10UnderscoreESX_SX_EEEEENS4_13SM90_TMA_LOADENS4_14ComposedLayoutINS4_7SwizzleILi3ELi4ELi3EEENS4_18smem_ptr_flag_bitsILi16EEENSS_INS5_IJNSA_ILi8EEESF_EEENS5_IJSF_SC_EEEEEEEvNS4_8identityENS4_23SM90_TMA_LOAD_MULTICASTES1A_vS1B_EENS_8epilogue10collective18CollectiveEpilogueINS1E_23Sm100TmaWarpSpecializedILi3ELi2ELi16ELb1ELb0EEEJSH_NS5_IJNSS_ISF_SC_EENSS_INSA_ILi32EEESC_EEEEESI_SJ_SI_SJ_NS1E_6fusion15FusionCallbacksIS1I_NS1N_17LinearCombinationISI_fSI_fLNS_15FloatRoundStyleE2EEESH_S1M_JEEENS4_5SM1004TMEM4LOAD26SM100_TMEM_LOAD_16dp256b4xES10_NS11_INS12_ILi2ELi4ELi3EEES15_NSS_INS5_IJS16_S1K_EEENS5_IJS1K_SC_EEEEEEENS4_17SM75_U32x4_LDSM_NENS4_14SM90_TMA_STOREES21_NS4_17SM90_U32x4_STSM_NENS4_39AutoVectorizingCopyWithAssumedAlignmentILi128EEEEEEvvEEEEvNT_6ParamsE) ;  /* 0xffffff7802a07950 */ /* 0x000fea0003c3ffff */
        .weak           $__internal_1_$__cuda_sm10x_tcgen05_guardrail_trap_phase_invalid_during_alloc
        .type           $__internal_1_$__cuda_sm10x_tcgen05_guardrail_trap_phase_invalid_during_alloc,@function
        .size           $__internal_1_$__cuda_sm10x_tcgen05_guardrail_trap_phase_invalid_during_alloc,($__internal_2_$__cuda_sm10x_tcgen05_guardrail_trap_unallocated_columns_being_dealloced - $__internal_1_$__cuda_sm10x_tcgen05_guardrail_trap_phase_invalid_during_alloc)
$__internal_1_$__cuda_sm10x_tcgen05_guardrail_trap_phase_invalid_during_alloc:
[----:B------:R-:W-:Y:S05]  /*8580*/  BPT.TRAP 0x1 ;  /* 0x000000040000795c */ /* 0x000fea0000300000 */
[----:B------:R-:W-:-:S04]  /*8590*/  MOV R5, 0x0 ;  /* 0x0000000000057802 */ /* 0x000fc80000000f00 */
[----:B------:R-:W-:Y:S05]  /*85a0*/  RET.REL.NODEC R4 `(_ZN7cutlass13device_kernelINS_4gemm6kernel13GemmUniversalIN4cute5tupleIJiiiiEEENS1_10collective13CollectiveMmaINS1_35MainloopSm100TmaUmmaWarpSpecializedILi6ELi2ELi4ENS5_IJNS4_1CILi4EEENSA_ILi1EEESC_EEEEENS5_IJNSA_ILi64EEESF_NSA_ILi128EEEEEENS_10bfloat16_tENS5_IJlSC_lEEESI_SJ_NS4_8TiledMMAINS4_8MMA_AtomIJNS4_20SM100_MMA_F16BF16_SSISI_SI_fLi64ELi64ELNS4_4UMMA5MajorE0ELSO_0ELNSN_7ScaleInE0ELSP_0EEEEEENS4_6LayoutINS5_IJSC_SC_SC_EEENS5_IJNSA_ILi0EEESU_SU_EEEEENS5_IJNS4_10UnderscoreESX_SX_EEEEENS4_13SM90_TMA_LOADENS4_14ComposedLayoutINS4_7SwizzleILi3ELi4ELi3EEENS4_18smem_ptr_flag_bitsILi16EEENSS_INS5_IJNSA_ILi8EEESF_EEENS5_IJSF_SC_EEEEEEEvNS4_8identityENS4_23SM90_TMA_LOAD_MULTICASTES1A_vS1B_EENS_8epilogue10collective18CollectiveEpilogueINS1E_23Sm100TmaWarpSpecializedILi3ELi2ELi16ELb1ELb0EEEJSH_NS5_IJNSS_ISF_SC_EENSS_INSA_ILi32EEESC_EEEEESI_SJ_SI_SJ_NS1E_6fusion15FusionCallbacksIS1I_NS1N_17LinearCombinationISI_fSI_fLNS_15FloatRoundStyleE2EEESH_S1M_JEEENS4_5SM1004TMEM4LOAD26SM100_TMEM_LOAD_16dp256b4xES10_NS11_INS12_ILi2ELi4ELi3EEES15_NSS_INS5_IJS16_S1K_EEENS5_IJS1K_SC_EEEEEEENS4_17SM75_U32x4_LDSM_NENS4_14SM90_TMA_STOREES21_NS4_17SM90_U32x4_STSM_NENS4_39AutoVectorizingCopyWithAssumedAlignmentILi128EEEEEEvvEEEEvNT_6ParamsE) ;  /* 0xffffff7804947950 */ /* 0x000fea0003c3ffff */
        .weak           $__internal_2_$__cuda_sm10x_tcgen05_guardrail_trap_unallocated_columns_being_dealloced
        .type           $__internal_2_$__cuda_sm10x_tcgen05_guardrail_trap_unallocated_columns_being_dealloced,@function
        .size           $__internal_2_$__cuda_sm10x_tcgen05_guardrail_trap_unallocated_columns_being_dealloced,(.L_x_167 - $__internal_2_$__cuda_sm10x_tcgen05_guardrail_trap_unallocated_columns_being_dealloced)
$__internal_2_$__cuda_sm10x_tcgen05_guardrail_trap_unallocated_columns_being_dealloced:
[----:B------:R-:W-:Y:S05]  /*85b0*/  BPT.TRAP 0x1 ;  /* 0x000000040000795c */ /* 0x000fea0000300000 */
[----:B------:R-:W-:-:S04]  /*85c0*/  HFMA2 R3, -RZ, RZ, 0, 0 ;  /* 0x00000000ff037431 */ /* 0x000fc800000001ff */
[----:B------:R-:W-:Y:S05]  /*85d0*/  RET.REL.NODEC R2 `(_ZN7cutlass13device_kernelINS_4gemm6kernel13GemmUniversalIN4cute5tupleIJiiiiEEENS1_10collective13CollectiveMmaINS1_35MainloopSm100TmaUmmaWarpSpecializedILi6ELi2ELi4ENS5_IJNS4_1CILi4EEENSA_ILi1EEESC_EEEEENS5_IJNSA_ILi64EEESF_NSA_ILi128EEEEEENS_10bfloat16_tENS5_IJlSC_lEEESI_SJ_NS4_8TiledMMAINS4_8MMA_AtomIJNS4_20SM100_MMA_F16BF16_SSISI_SI_fLi64ELi64ELNS4_4UMMA5MajorE0ELSO_0ELNSN_7ScaleInE0ELSP_0EEEEEENS4_6LayoutINS5_IJSC_SC_SC_EEENS5_IJNSA_ILi0EEESU_SU_EEEEENS5_IJNS4_10UnderscoreESX_SX_EEEEENS4_13SM90_TMA_LOADENS4_14ComposedLayoutINS4_7SwizzleILi3ELi4ELi3EEENS4_18smem_ptr_flag_bitsILi16EEENSS_INS5_IJNSA_ILi8EEESF_EEENS5_IJSF_SC_EEEEEEEvNS4_8identityENS4_23SM90_TMA_LOAD_MULTICASTES1A_vS1B_EENS_8epilogue10collective18CollectiveEpilogueINS1E_23Sm100TmaWarpSpecializedILi3ELi2ELi16ELb1ELb0EEEJSH_NS5_IJNSS_ISF_SC_EENSS_INSA_ILi32EEESC_EEEEESI_SJ_SI_SJ_NS1E_6fusion15FusionCallbacksIS1I_NS1N_17LinearCombinationISI_fSI_fLNS_15FloatRoundStyleE2EEESH_S1M_JEEENS4_5SM1004TMEM4LOAD26SM100_TMEM_LOAD_16dp256b4xES10_NS11_INS12_ILi2ELi4ELi3EEES15_NSS_INS5_IJS16_S1K_EEENS5_IJS1K_SC_EEEEEEENS4_17SM75_U32x4_LDSM_NENS4_14SM90_TMA_STOREES21_NS4_17SM90_U32x4_STSM_NENS4_39AutoVectorizingCopyWithAssumedAlignmentILi128EEEEEEvvEEEEvNT_6ParamsE) ;  /* 0xffffff7802887950 */ /* 0x000fea0003c3ffff */
.L_x_166:
[----:B------:R-:W-:-:S00]  /*85e0*/  BRA `(.L_x_166) ;  /* 0xfffffffc00fc7947 */ /* 0x000fc0000383ffff */
[----:B------:R-:W-:-:S00]  /*85f0*/  NOP ;  /* 0x0000000000007918 */ /* 0x000fc00000000000 */
        /* <DEDUP_REMOVED lines=8> */
.L_x_167:


//--------------------- .nv.global.init           --------------------------
	.section	.nv.global.init,"aw",@progbits
.nv.global.init:
	.type		$str$27,@object
	.size		$str$27,($str$28 - $str$27)
$str$27:
        /*0000*/ 	.byte	0x28, 0x61, 0x64, 0x64, 0x72, 0x65, 0x73, 0x73, 0x20, 0x26, 0x20, 0x6d, 0x61, 0x73, 0x6b, 0x29
        /*0010*/ 	.byte	0x20, 0x3d, 0x3d, 0x20, 0x30, 0x00
	.type		$str$28,@object
	.size		$str$28,($str$26 - $str$28)
$str$28:
        /*0016*/ 	.byte	0x2f, 0x74, 0x6d, 0x70, 0x2f, 0x63, 0x75, 0x74, 0x6c, 0x61, 0x73, 0x73, 0x5f, 0x73, 0x77, 0x65
        /*0026*/ 	.byte	0x65, 0x70, 0x5f, 0x73, 0x72, 0x63, 0x2f, 0x69, 0x6e, 0x63, 0x6c, 0x75, 0x64, 0x65, 0x2f, 0x63
        /*0036*/ 	.byte	0x75, 0x74, 0x65, 0x2f, 0x70, 0x6f, 0x69, 0x6e, 0x74, 0x65, 0x72, 0x5f, 0x66, 0x6c, 0x61, 0x67
        /*0046*/ 	.byte	0x67, 0x65, 0x64, 0x2e, 0x68, 0x70, 0x70, 0x00
	.type		$str$26,@object
	.size		$str$26,($str$25 - $str$26)
$str$26:
        /*004e*/ 	.byte	0x2f, 0x74, 0x6d, 0x70, 0x2f, 0x63, 0x75, 0x74, 0x6c, 0x61, 0x73, 0x73, 0x5f, 0x73, 0x77, 0x65
        /*005e*/ 	.byte	0x65, 0x70, 0x5f, 0x73, 0x72, 0x63, 0x2f, 0x69, 0x6e, 0x63, 0x6c, 0x75, 0x64, 0x65, 0x2f, 0x63
        /*006e*/ 	.byte	0x75, 0x74, 0x65, 0x2f, 0x61, 0x74, 0x6f, 0x6d, 0x2f, 0x63, 0x6f, 0x70, 0x79, 0x5f, 0x74, 0x72
        /*007e*/ 	.byte	0x61, 0x69, 0x74, 0x73, 0x5f, 0x73, 0x6d, 0x31, 0x30, 0x30, 0x2e, 0x68, 0x70, 0x70, 0x00
	.type		$str$25,@object
	.size		$str$25,(__unnamed_1 - $str$25)
$str$25:
        /*008d*/ 	.byte	0x28, 0x28, 0x75, 0x69, 0x6e, 0x74, 0x33, 0x32, 0x5f, 0x74, 0x28, 0x74, 0x68, 0x72, 0x65, 0x61
        /*009d*/ 	.byte	0x64, 0x49, 0x64, 0x78, 0x2e, 0x78, 0x29, 0x20, 0x2f, 0x20, 0x33, 0x32, 0x29, 0x20, 0x25, 0x20
        /*00ad*/ 	.byte	0x34, 0x29, 0x20, 0x3d, 0x3d, 0x20, 0x28, 0x28, 0x28, 0x74, 0x6d, 0x65, 0x6d, 0x5f, 0x61, 0x64
        /*00bd*/ 	.byte	0x64, 0x72, 0x20, 0x3e, 0x3e, 0x20, 0x31, 0x36, 0x29, 0x20, 0x2f, 0x20, 0x33, 0x32, 0x29, 0x20
        /*00cd*/ 	.byte	0x25, 0x20, 0x34, 0x29, 0x00
	.type		__unnamed_1,@object
	.size		__unnamed_1,(__unnamed_2 - __unnamed_1)
__unnamed_1:
        /*00d2*/ 	.byte	0x61, 0x75, 0x74, 0x6f, 0x20, 0x63, 0x75, 0x74, 0x65, 0x3a, 0x3a, 0x61, 0x73, 0x5f, 0x70, 0x6f
        /* <DEDUP_REMOVED lines=24> */
        /*0262*/ 	.byte	0x30, 0x34, 0x38, 0x3e, 0x3e, 0x3e, 0x3e, 0x5d, 0x00
	.type		__unnamed_2,@object
	.size		__unnamed_2,(.L_2 - __unnamed_2)
__unnamed_2:
        /* <DEDUP_REMOVED lines=45> */
        /*053b*/ 	.byte	0x3e, 0x3e, 0x3e, 0x5d, 0x00
.L_2:


//--------------------- .nv.shared._ZN7cutlass13device_kernelINS_4gemm6kernel13GemmUniversalIN4cute5tupleIJiiiiEEENS1_10collective13CollectiveMmaINS1_35MainloopSm100TmaUmmaWarpSpecializedILi6ELi2ELi4ENS5_IJNS4_1CILi4EEENSA_ILi1EEESC_EEEEENS5_IJNSA_ILi64EEESF_NSA_ILi128EEEEEENS_10bfloat16_tENS5_IJlSC_lEEESI_SJ_NS4_8TiledMMAINS4_8MMA_AtomIJNS4_20SM100_MMA_F16BF16_SSISI_SI_fLi64ELi64ELNS4_4UMMA5MajorE0ELSO_0ELNSN_7ScaleInE0ELSP_0EEEEEENS4_6LayoutINS5_IJSC_SC_SC_EEENS5_IJNSA_ILi0EEESU_SU_EEEEENS5_IJNS4_10UnderscoreESX_SX_EEEEENS4_13SM90_TMA_LOADENS4_14ComposedLayoutINS4_7SwizzleILi3ELi4ELi3EEENS4_18smem_ptr_flag_bitsILi16EEENSS_INS5_IJNSA_ILi8EEESF_EEENS5_IJSF_SC_EEEEEEEvNS4_8identityENS4_23SM90_TMA_LOAD_MULTICASTES1A_vS1B_EENS_8epilogue10collective18CollectiveEpilogueINS1E_23Sm100TmaWarpSpecializedILi3ELi2ELi16ELb1ELb0EEEJSH_NS5_IJNSS_ISF_SC_EENSS_INSA_ILi32EEESC_EEEEESI_SJ_SI_SJ_NS1E_6fusion15FusionCallbacksIS1I_NS1N_17LinearCombinationISI_fSI_fLNS_15FloatRoundStyleE2EEESH_S1M_JEEENS4_5SM1004TMEM4LOAD26SM100_TMEM_LOAD_16dp256b4xES10_NS11_INS12_ILi2ELi4ELi3EEES15_NSS_INS5_IJS16_S1K_EEENS5_IJS1K_SC_EEEEEEENS4_17SM75_U32x4_LDSM_NENS4_14SM90_TMA_STOREES21_NS4_17SM90_U32x4_STSM_NENS4_39AutoVectorizingCopyWithAssumedAlignmentILi128EEEEEEvvEEEEvNT_6ParamsE --------------------------
	.section	.nv.shared._ZN7cutlass13device_kernelINS_4gemm6kernel13GemmUniversalIN4cute5tupleIJiiiiEEENS1_10collective13CollectiveMmaINS1_35MainloopSm100TmaUmmaWarpSpecializedILi6ELi2ELi4ENS5_IJNS4_1CILi4EEENSA_ILi1EEESC_EEEEENS5_IJNSA_ILi64EEESF_NSA_ILi128EEEEEENS_10bfloat16_tENS5_IJlSC_lEEESI_SJ_NS4_8TiledMMAINS4_8MMA_AtomIJNS4_20SM100_MMA_F16BF16_SSISI_SI_fLi64ELi64ELNS4_4UMMA5MajorE0ELSO_0ELNSN_7ScaleInE0ELSP_0EEEEEENS4_6LayoutINS5_IJSC_SC_SC_EEENS5_IJNSA_ILi0EEESU_SU_EEEEENS5_IJNS4_10UnderscoreESX_SX_EEEEENS4_13SM90_TMA_LOADENS4_14ComposedLayoutINS4_7SwizzleILi3ELi4ELi3EEENS4_18smem_ptr_flag_bitsILi16EEENSS_INS5_IJNSA_ILi8EEESF_EEENS5_IJSF_SC_EEEEEEEvNS4_8identityENS4_23SM90_TMA_LOAD_MULTICASTES1A_vS1B_EENS_8epilogue10collective18CollectiveEpilogueINS1E_23Sm100TmaWarpSpecializedILi3ELi2ELi16ELb1ELb0EEEJSH_NS5_IJNSS_ISF_SC_EENSS_INSA_ILi32EEESC_EEEEESI_SJ_SI_SJ_NS1E_6fusion15FusionCallbacksIS1I_NS1N_17LinearCombinationISI_fSI_fLNS_15FloatRoundStyleE2EEESH_S1M_JEEENS4_5SM1004TMEM4LOAD26SM100_TMEM_LOAD_16dp256b4xES10_NS11_INS12_ILi2ELi4ELi3EEES15_NSS_INS5_IJS16_S1K_EEENS5_IJS1K_SC_EEEEEEENS4_17SM75_U32x4_LDSM_NENS4_14SM90_TMA_STOREES21_NS4_17SM90_U32x4_STSM_NENS4_39AutoVectorizingCopyWithAssumedAlignmentILi128EEEEEEvvEEEEvNT_6ParamsE,"aw",@nobits
	.sectionflags	@""
	.align	16
	.zero		1024


//--------------------- .nv.shared.reserved.0     --------------------------
	.section	.nv.shared.reserved.0,"aw",@nobits
	.weak		__nv_reservedSMEM_offset_0_alias
	.size		__nv_reservedSMEM_offset_0_alias, 0, 64
	.other		__nv_reservedSMEM_offset_0_alias,@"STO_CUDA_RESERVED_SHARED STV_DEFAULT"
__nv_reservedSMEM_offset_0_alias:
	.zero		0
.nv.shared.reserved.0:
	.zero		64
	.weak		__nv_reservedSMEM_tcgen05_partition
	.type		__nv_reservedSMEM_tcgen05_partition,@object
	.size		__nv_reservedSMEM_tcgen05_partition,(.L_0 - __nv_reservedSMEM_tcgen05_partition)
__nv_reservedSMEM_tcgen05_partition:
	.zero		32
.L_0:


//--------------------- .nv.global                --------------------------
	.section	.nv.global,"aw",@nobits
.nv.global:
	.type		_ZN40_INTERNAL_656cb215_4_k_cu_438c519f_291724cute1_E,@object
	.size		_ZN40_INTERNAL_656cb215_4_k_cu_438c519f_291724cute1_E,(_ZN40_INTERNAL_656cb215_4_k_cu_438c519f_291724cuda3std3__45__cpo6cbeginE - _ZN40_INTERNAL_656cb215_4_k_cu_438c519f_291724cute1_E)
_ZN40_INTERNAL_656cb215_4_k_cu_438c519f_291724cute1_E:
	.zero		1
	.type		_ZN40_INTERNAL_656cb215_4_k_cu_438c519f_291724cuda3std3__45__cpo6cbeginE,@object
	.size		_ZN40_INTERNAL_656cb215_4_k_cu_438c519f_291724cuda3std3__45__cpo6cbeginE,(_ZN40_INTERNAL_656cb215_4_k_cu_438c519f_291724cuda3std3__48in_placeE - _ZN40_INTERNAL_656cb215_4_k_cu_438c519f_291724cuda3std3__45__cpo6cbeginE)
_ZN40_INTERNAL_656cb215_4_k_cu_438c519f_291724cuda3std3__45__cpo6cbeginE:
	.zero		1
	.type		_ZN40_INTERNAL_656cb215_4_k_cu_438c519f_291724cuda3std3__48in_placeE,@object
	.size		_ZN40_INTERNAL_656cb215_4_k_cu_438c519f_291724cuda3std3__48in_placeE,(_ZN40_INTERNAL_656cb215_4_k_cu_438c519f_291724cuda3std6ranges3__45__cpo9iter_moveE - _ZN40_INTERNAL_656cb215_4_k_cu_438c519f_291724cuda3std3__48in_placeE)
_ZN40_INTERNAL_656cb215_4_k_cu_438c519f_291724cuda3std3__48in_placeE:
	.zero		1
	.type		_ZN40_INTERNAL_656cb215_4_k_cu_438c519f_291724cuda3std6ranges3__45__cpo9iter_moveE,@object
	.size		_ZN40_INTERNAL_656cb215_4_k_cu_438c519f_291724cuda3std6ranges3__45__cpo9iter_moveE,(_ZN40_INTERNAL_656cb215_4_k_cu_438c519f_291724cuda3std3__45__cpo5beginE - _ZN40_INTERNAL_656cb215_4_k_cu_438c519f_291724cuda3std6ranges3__45__cpo9iter_moveE)
_ZN40_INTERNAL_656cb215_4_k_cu_438c519f_291724cuda3std6ranges3__45__cpo9iter_moveE:
	.zero		1
	.type		_ZN40_INTERNAL_656cb215_4_k_cu_438c519f_291724cuda3std3__45__cpo5beginE,@object
	.size		_ZN40_INTERNAL_656cb215_4_k_cu_438c519f_291724cuda3std3__45__cpo5beginE,(_ZN40_INTERNAL_656cb215_4_k_cu_438c519f_291724cuda3std3__442_GLOBAL__N__656cb215_4_k_cu_438c519f_291726ignoreE - _ZN40_INTERNAL_656cb215_4_k_cu_438c519f_291724cuda3std3__45__cpo5beginE)
_ZN40_INTERNAL_656cb215_4_k_cu_438c519f_291724cuda3std3__45__cpo5beginE:
	.zero		1
	.type		_ZN40_INTERNAL_656cb215_4_k_cu_438c519f_291724cuda3std3__442_GLOBAL__N__656cb215_4_k_cu_438c519f_291726ignoreE,@object
	.size		_ZN40_INTERNAL_656cb215_4_k_cu_438c519f_291724cuda3std3__442_GLOBAL__N__656cb215_4_k_cu_438c519f_291726ignoreE,(_ZN40_INTERNAL_656cb215_4_k_cu_438c519f_291724cute7productE - _ZN40_INTERNAL_656cb215_4_k_cu_438c519f_291724cuda3std3__442_GLOBAL__N__656cb215_4_k_cu_438c519f_291726ignoreE)
_ZN40_INTERNAL_656cb215_4_k_cu_438c519f_291724cuda3std3__442_GLOBAL__N__656cb215_4_k_cu_438c519f_291726ignoreE:
	.zero		1
	.type		_ZN40_INTERNAL_656cb215_4_k_cu_438c519f_291724cute7productE,@object
	.size		_ZN40_INTERNAL_656cb215_4_k_cu_438c519f_291724cute7productE,(_ZN40_INTERNAL_656cb215_4_k_cu_438c519f_291724cuda3std3__45__cpo3endE - _ZN40_INTERNAL_656cb215_4_k_cu_438c519f_291724cute7productE)
_ZN40_INTERNAL_656cb215_4_k_cu_438c519f_291724cute7productE:
	.zero		1
	.type		_ZN40_INTERNAL_656cb215_4_k_cu_438c519f_291724cuda3std3__45__cpo3endE,@object
	.size		_ZN40_INTERNAL_656cb215_4_k_cu_438c519f_291724cuda3std3__45__cpo3endE,(_ZN40_INTERNAL_656cb215_4_k_cu_438c519f_291724cuda3std3__419piecewise_constructE - _ZN40_INTERNAL_656cb215_4_k_cu_438c519f_291724cuda3std3__45__cpo3endE)
_ZN40_INTERNAL_656cb215_4_k_cu_438c519f_291724cuda3std3__45__cpo3endE:
	.zero		1
	.type		_ZN40_INTERNAL_656cb215_4_k_cu_438c519f_291724cuda3std3__419piecewise_constructE,@object
	.size		_ZN40_INTERNAL_656cb215_4_k_cu_438c519f_291724cuda3std3__419piecewise_constructE,(_ZN40_INTERNAL_656cb215_4_k_cu_438c519f_291724cuda3std3__45__cpo4cendE - _ZN40_INTERNAL_656cb215_4_k_cu_438c519f_291724cuda3std3__419piecewise_constructE)
_ZN40_INTERNAL_656cb215_4_k_cu_438c519f_291724cuda3std3__419piecewise_constructE:
	.zero		1
	.type		_ZN40_INTERNAL_656cb215_4_k_cu_438c519f_291724cuda3std3__45__cpo4cendE,@object
	.size		_ZN40_INTERNAL_656cb215_4_k_cu_438c519f_291724cuda3std3__45__cpo4cendE,(_ZN40_INTERNAL_656cb215_4_k_cu_438c519f_291724cuda3std6ranges3__45__cpo4swapE - _ZN40_INTERNAL_656cb215_4_k_cu_438c519f_291724cuda3std3__45__cpo4cendE)
_ZN40_INTERNAL_656cb215_4_k_cu_438c519f_291724cuda3std3__45__cpo4cendE:
	.zero		1
	.type		_ZN40_INTERNAL_656cb215_4_k_cu_438c519f_291724cuda3std6ranges3__45__cpo4swapE,@object
	.size		_ZN40_INTERNAL_656cb215_4_k_cu_438c519f_291724cuda3std6ranges3__45__cpo4swapE,(.L_10 - _ZN40_INTERNAL_656cb215_4_k_cu_438c519f_291724cuda3std6ranges3__45__cpo4swapE)
_ZN40_INTERNAL_656cb215_4_k_cu_438c519f_291724cuda3std6ranges3__45__cpo4swapE:
	.zero		1
.L_10:


//--------------------- .nv.constant0._ZN7cutlass13device_kernelINS_4gemm6kernel13GemmUniversalIN4cute5tupleIJiiiiEEENS1_10collective13CollectiveMmaINS1_35MainloopSm100TmaUmmaWarpSpecializedILi6ELi2ELi4ENS5_IJNS4_1CILi4EEENSA_ILi1EEESC_EEEEENS5_IJNSA_ILi64EEESF_NSA_ILi128EEEEEENS_10bfloat16_tENS5_IJlSC_lEEESI_SJ_NS4_8TiledMMAINS4_8MMA_AtomIJNS4_20SM100_MMA_F16BF16_SSISI_SI_fLi64ELi64ELNS4_4UMMA5MajorE0ELSO_0ELNSN_7ScaleInE0ELSP_0EEEEEENS4_6LayoutINS5_IJSC_SC_SC_EEENS5_IJNSA_ILi0EEESU_SU_EEEEENS5_IJNS4_10UnderscoreESX_SX_EEEEENS4_13SM90_TMA_LOADENS4_14ComposedLayoutINS4_7SwizzleILi3ELi4ELi3EEENS4_18smem_ptr_flag_bitsILi16EEENSS_INS5_IJNSA_ILi8EEESF_EEENS5_IJSF_SC_EEEEEEEvNS4_8identityENS4_23SM90_TMA_LOAD_MULTICASTES1A_vS1B_EENS_8epilogue10collective18CollectiveEpilogueINS1E_23Sm100TmaWarpSpecializedILi3ELi2ELi16ELb1ELb0EEEJSH_NS5_IJNSS_ISF_SC_EENSS_INSA_ILi32EEESC_EEEEESI_SJ_SI_SJ_NS1E_6fusion15FusionCallbacksIS1I_NS1N_17LinearCombinationISI_fSI_fLNS_15FloatRoundStyleE2EEESH_S1M_JEEENS4_5SM1004TMEM4LOAD26SM100_TMEM_LOAD_16dp256b4xES10_NS11_INS12_ILi2ELi4ELi3EEES15_NSS_INS5_IJS16_S1K_EEENS5_IJS1K_SC_EEEEEEENS4_17SM75_U32x4_LDSM_NENS4_14SM90_TMA_STOREES21_NS4_17SM90_U32x4_STSM_NENS4_39AutoVectorizingCopyWithAssumedAlignmentILi128EEEEEEvvEEEEvNT_6ParamsE --------------------------
	.section	.nv.constant0._ZN7cutlass13device_kernelINS_4gemm6kernel13GemmUniversalIN4cute5tupleIJiiiiEEENS1_10collective13CollectiveMmaINS1_35MainloopSm100TmaUmmaWarpSpecializedILi6ELi2ELi4ENS5_IJNS4_1CILi4EEENSA_ILi1EEESC_EEEEENS5_IJNSA_ILi64EEESF_NSA_ILi128EEEEEENS_10bfloat16_tENS5_IJlSC_lEEESI_SJ_NS4_8TiledMMAINS4_8MMA_AtomIJNS4_20SM100_MMA_F16BF16_SSISI_SI_fLi64ELi64ELNS4_4UMMA5MajorE0ELSO_0ELNSN_7ScaleInE0ELSP_0EEEEEENS4_6LayoutINS5_IJSC_SC_SC_EEENS5_IJNSA_ILi0EEESU_SU_EEEEENS5_IJNS4_10UnderscoreESX_SX_EEEEENS4_13SM90_TMA_LOADENS4_14ComposedLayoutINS4_7SwizzleILi3ELi4ELi3EEENS4_18smem_ptr_flag_bitsILi16EEENSS_INS5_IJNSA_ILi8EEESF_EEENS5_IJSF_SC_EEEEEEEvNS4_8identityENS4_23SM90_TMA_LOAD_MULTICASTES1A_vS1B_EENS_8epilogue10collective18CollectiveEpilogueINS1E_23Sm100TmaWarpSpecializedILi3ELi2ELi16ELb1ELb0EEEJSH_NS5_IJNSS_ISF_SC_EENSS_INSA_ILi32EEESC_EEEEESI_SJ_SI_SJ_NS1E_6fusion15FusionCallbacksIS1I_NS1N_17LinearCombinationISI_fSI_fLNS_15FloatRoundStyleE2EEESH_S1M_JEEENS4_5SM1004TMEM4LOAD26SM100_TMEM_LOAD_16dp256b4xES10_NS11_INS12_ILi2ELi4ELi3EEES15_NSS_INS5_IJS16_S1K_EEENS5_IJS1K_SC_EEEEEEENS4_17SM75_U32x4_LDSM_NENS4_14SM90_TMA_STOREES21_NS4_17SM90_U32x4_STSM_NENS4_39AutoVectorizingCopyWithAssumedAlignmentILi128EEEEEEvvEEEEvNT_6ParamsE,"a",@progbits
	.sectionflags	@""
	.align	4
.nv.constant0._ZN7cutlass13device_kernelINS_4gemm6kernel13GemmUniversalIN4cute5tupleIJiiiiEEENS1_10collective13CollectiveMmaINS1_35MainloopSm100TmaUmmaWarpSpecializedILi6ELi2ELi4ENS5_IJNS4_1CILi4EEENSA_ILi1EEESC_EEEEENS5_IJNSA_ILi64EEESF_NSA_ILi128EEEEEENS_10bfloat16_tENS5_IJlSC_lEEESI_SJ_NS4_8TiledMMAINS4_8MMA_AtomIJNS4_20SM100_MMA_F16BF16_SSISI_SI_fLi64ELi64ELNS4_4UMMA5MajorE0ELSO_0ELNSN_7ScaleInE0ELSP_0EEEEEENS4_6LayoutINS5_IJSC_SC_SC_EEENS5_IJNSA_ILi0EEESU_SU_EEEEENS5_IJNS4_10UnderscoreESX_SX_EEEEENS4_13SM90_TMA_LOADENS4_14ComposedLayoutINS4_7SwizzleILi3ELi4ELi3EEENS4_18smem_ptr_flag_bitsILi16EEENSS_INS5_IJNSA_ILi8EEESF_EEENS5_IJSF_SC_EEEEEEEvNS4_8identityENS4_23SM90_TMA_LOAD_MULTICASTES1A_vS1B_EENS_8epilogue10collective18CollectiveEpilogueINS1E_23Sm100TmaWarpSpecializedILi3ELi2ELi16ELb1ELb0EEEJSH_NS5_IJNSS_ISF_SC_EENSS_INSA_ILi32EEESC_EEEEESI_SJ_SI_SJ_NS1E_6fusion15FusionCallbacksIS1I_NS1N_17LinearCombinationISI_fSI_fLNS_15FloatRoundStyleE2EEESH_S1M_JEEENS4_5SM1004TMEM4LOAD26SM100_TMEM_LOAD_16dp256b4xES10_NS11_INS12_ILi2ELi4ELi3EEES15_NSS_INS5_IJS16_S1K_EEENS5_IJS1K_SC_EEEEEEENS4_17SM75_U32x4_LDSM_NENS4_14SM90_TMA_STOREES21_NS4_17SM90_U32x4_STSM_NENS4_39AutoVectorizingCopyWithAssumedAlignmentILi128EEEEEEvvEEEEvNT_6ParamsE:
	.zero		2944


//--------------------- SYMBOLS --------------------------

	.type		.nv.reservedSmem.offset0,@object
	.size		.nv.reservedSmem.offset0,0x4
	.type		.nv.reservedSmem.cap,@object
	.size		.nv.reservedSmem.cap,0x4
	.type		__assertfail,@function
